// auto-generated by cutlass_sweep.epilogue — config: {"arch": "sm_100", "cluster_m": 1, "cluster_n": 1, "dtype": "e4m3", "fusion": "gelu", "tile_k": 64, "tile_m": 128, "tile_n": 128}
#include "cutlass/cutlass.h"
#include "cutlass/gemm/collective/collective_builder.hpp"
#include "cutlass/gemm/device/gemm_universal_adapter.h"
#include "cutlass/gemm/kernel/gemm_universal.hpp"
#include "cutlass/epilogue/collective/collective_builder.hpp"
#include "cutlass/epilogue/fusion/operations.hpp"
#include "cutlass/epilogue/thread/activation.h"

using Elem = cutlass::float_e4m3_t;
using Acc  = float;
using TileShape    = cute::Shape<cute::_128, cute::_128, cute::_64>;
using ClusterShape = cute::Shape<cute::_1, cute::_1, cute::_1>;
using FusionOp     = cutlass::epilogue::fusion::LinCombEltAct<cutlass::epilogue::thread::GELU, Elem, Acc>;

using CollectiveEpilogue = typename cutlass::epilogue::collective::CollectiveBuilder<
    cutlass::arch::Sm100, cutlass::arch::OpClassTensorOp,
    TileShape, ClusterShape,
    cutlass::epilogue::collective::EpilogueTileAuto,
    Acc, Acc,
    Elem, cutlass::layout::RowMajor, 128 / cutlass::sizeof_bits<Elem>::value,
    Elem, cutlass::layout::RowMajor, 128 / cutlass::sizeof_bits<Elem>::value,
    cutlass::epilogue::collective::EpilogueScheduleAuto,
    FusionOp
  >::CollectiveOp;

using CollectiveMainloop = typename cutlass::gemm::collective::CollectiveBuilder<
    cutlass::arch::Sm100, cutlass::arch::OpClassTensorOp,
    Elem, cutlass::layout::RowMajor, 128 / cutlass::sizeof_bits<Elem>::value,
    Elem, cutlass::layout::ColumnMajor, 128 / cutlass::sizeof_bits<Elem>::value,
    Acc,
    TileShape, ClusterShape,
    cutlass::gemm::collective::StageCountAutoCarveout<
        static_cast<int>(sizeof(typename CollectiveEpilogue::SharedStorage))>,
    cutlass::gemm::collective::KernelScheduleAuto
  >::CollectiveOp;

using GemmKernel = cutlass::gemm::kernel::GemmUniversal<
    cute::Shape<int,int,int,int>, CollectiveMainloop, CollectiveEpilogue>;
using Gemm = cutlass::gemm::device::GemmUniversalAdapter<GemmKernel>;

auto* _anchor = &cutlass::device_kernel<GemmKernel>;


// ===== COMPILED SASS (sm_100a) =====

	.target	sm_100a

	.elftype	@"ET_EXEC"


//--------------------- .note.nv.tkinfo           --------------------------
	.section	.note.nv.tkinfo,"",@"SHT_NOTE"
	.sectionflags	@"SHF_NOTE_NV_TKINFO"
	.tkinfo
        /*0018*/ 	.word	0x00000002
        /*0030*/ 	.string	""
        /*0030*/ 	.string	"ptxas"
        /*0030*/ 	.string	"Cuda compilation tools, release 13.0, V13.0.88"
        /*0030*/ 	.string	"Build cuda_13.0.r13.0/compiler.36424714_0"
        /*0030*/ 	.string	"-arch sm_100a -m 64 "



//--------------------- .note.nv.cuinfo           --------------------------
	.section	.note.nv.cuinfo,"",@"SHT_NOTE"
	.sectionflags	@"SHF_NOTE_NV_CUINFO"
        /*0018*/ 	.short	0x0002
        /*001a*/ 	.short	0x0064
        /*001c*/ 	.short	0x0082
	.zero		2


//--------------------- .nv.info                  --------------------------
	.section	.nv.info,"",@"SHT_CUDA_INFO"
	.align	4


	//----- nvinfo : EIATTR_REGCOUNT
	.align		4
        /*0000*/ 	.byte	0x04, 0x2f
        /*0002*/ 	.short	(.L_19 - .L_18)
	.align		4
.L_18:
        /*0004*/ 	.word	index@(_ZN7cutlass13device_kernelINS_4gemm6kernel13GemmUniversalIN4cute5tupleIJiiiiEEENS1_10collective13CollectiveMmaINS1_35MainloopSm100TmaUmmaWarpSpecializedILi12ELi2ELi4ENS5_IJNS4_1CILi1EEESB_SB_EEEEENS5_IJNSA_ILi128EEESE_NSA_ILi64EEEEEENS_12float_e4m3_tENS5_IJlSB_lEEESH_SI_NS4_8TiledMMAINS4_8MMA_AtomIJNS4_10MMA_TraitsINS4_19SM100_MMA_F8F6F4_SSEJSH_SH_fSE_SE_NS4_17integral_constantINS4_4UMMA5MajorELSP_0EEESQ_NSN_INSO_7ScaleInELSR_0EEESS_EEEEEENS4_6LayoutISC_NS5_IJNSA_ILi0EEESW_SW_EEEEENS5_IJNS4_10UnderscoreESZ_SZ_EEEEENS4_13SM90_TMA_LOADENS4_14ComposedLayoutINS4_7SwizzleILi2ELi4ELi3EEENS4_18smem_ptr_flag_bitsILi8EEENSV_INS5_IJNSA_ILi8EEESF_EEENS5_IJSF_SB_EEEEEEEvNS4_8identityES12_S1C_vS1D_EENS_8epilogue10collective18CollectiveEpilogueINS1F_23Sm100TmaWarpSpecializedILi2ELi2ELi64ELb0ELb0EEEJSG_NS5_IJNSV_ISE_SB_EENSV_ISF_SB_EEEEESH_SI_SH_SI_NS1F_6fusion15FusionCallbacksIS1J_NS1N_13LinCombEltActINS1F_6thread4GELUESH_fSH_fLNS_15FloatRoundStyleE2EEESG_S1M_JEEENS4_5SM1004TMEM4LOAD26SM100_TMEM_LOAD_32dp32b64xES12_S1C_NS4_39AutoVectorizingCopyWithAssumedAlignmentILi128EEENS4_14SM90_TMA_STOREES1C_S20_S20_EEEvvEEEEvNT_6ParamsE)
        /*0008*/ 	.word	0x000000eb


	//----- nvinfo : EIATTR_FRAME_SIZE
	.align		4
.L_19:
        /*000c*/ 	.byte	0x04, 0x11
        /*000e*/ 	.short	(.L_21 - .L_20)
	.align		4
.L_20:
        /*0010*/ 	.word	index@($__internal_2_$__cuda_sm10x_tcgen05_guardrail_trap_unallocated_columns_being_dealloced)
        /*0014*/ 	.word	0x00000000


	//----- nvinfo : EIATTR_FRAME_SIZE
	.align		4
.L_21:
        /*0018*/ 	.byte	0x04, 0x11
        /*001a*/ 	.short	(.L_23 - .L_22)
	.align		4
.L_22:
        /*001c*/ 	.word	index@($__internal_1_$__cuda_sm10x_tcgen05_guardrail_trap_phase_invalid_during_alloc)
        /*0020*/ 	.word	0x00000000


	//----- nvinfo : EIATTR_FRAME_SIZE
	.align		4
.L_23:
        /*0024*/ 	.byte	0x04, 0x11
        /*0026*/ 	.short	(.L_25 - .L_24)
	.align		4
.L_24:
        /*0028*/ 	.word	index@($__internal_0_$__cuda_sm10x_tcgen05_guardrail_trap_col_being_dealloced_not_returned_by_alloc)
        /*002c*/ 	.word	0x00000000


	//----- nvinfo : EIATTR_FRAME_SIZE
	.align		4
.L_25:
        /*0030*/ 	.byte	0x04, 0x11
        /*0032*/ 	.short	(.L_27 - .L_26)
	.align		4
.L_26:
        /*0034*/ 	.word	index@(_ZN7cutlass13device_kernelINS_4gemm6kernel13GemmUniversalIN4cute5tupleIJiiiiEEENS1_10collective13CollectiveMmaINS1_35MainloopSm100TmaUmmaWarpSpecializedILi12ELi2ELi4ENS5_IJNS4_1CILi1EEESB_SB_EEEEENS5_IJNSA_ILi128EEESE_NSA_ILi64EEEEEENS_12float_e4m3_tENS5_IJlSB_lEEESH_SI_NS4_8TiledMMAINS4_8MMA_AtomIJNS4_10MMA_TraitsINS4_19SM100_MMA_F8F6F4_SSEJSH_SH_fSE_SE_NS4_17integral_constantINS4_4UMMA5MajorELSP_0EEESQ_NSN_INSO_7ScaleInELSR_0EEESS_EEEEEENS4_6LayoutISC_NS5_IJNSA_ILi0EEESW_SW_EEEEENS5_IJNS4_10UnderscoreESZ_SZ_EEEEENS4_13SM90_TMA_LOADENS4_14ComposedLayoutINS4_7SwizzleILi2ELi4ELi3EEENS4_18smem_ptr_flag_bitsILi8EEENSV_INS5_IJNSA_ILi8EEESF_EEENS5_IJSF_SB_EEEEEEEvNS4_8identityES12_S1C_vS1D_EENS_8epilogue10collective18CollectiveEpilogueINS1F_23Sm100TmaWarpSpecializedILi2ELi2ELi64ELb0ELb0EEEJSG_NS5_IJNSV_ISE_SB_EENSV_ISF_SB_EEEEESH_SI_SH_SI_NS1F_6fusion15FusionCallbacksIS1J_NS1N_13LinCombEltActINS1F_6thread4GELUESH_fSH_fLNS_15FloatRoundStyleE2EEESG_S1M_JEEENS4_5SM1004TMEM4LOAD26SM100_TMEM_LOAD_32dp32b64xES12_S1C_NS4_39AutoVectorizingCopyWithAssumedAlignmentILi128EEENS4_14SM90_TMA_STOREES1C_S20_S20_EEEvvEEEEvNT_6ParamsE)
        /*0038*/ 	.word	0x00000000


	//----- nvinfo : EIATTR_MIN_STACK_SIZE
	.align		4
.L_27:
        /*003c*/ 	.byte	0x04, 0x12
        /*003e*/ 	.short	(.L_29 - .L_28)
	.align		4
.L_28:
        /*0040*/ 	.word	index@(_ZN7cutlass13device_kernelINS_4gemm6kernel13GemmUniversalIN4cute5tupleIJiiiiEEENS1_10collective13CollectiveMmaINS1_35MainloopSm100TmaUmmaWarpSpecializedILi12ELi2ELi4ENS5_IJNS4_1CILi1EEESB_SB_EEEEENS5_IJNSA_ILi128EEESE_NSA_ILi64EEEEEENS_12float_e4m3_tENS5_IJlSB_lEEESH_SI_NS4_8TiledMMAINS4_8MMA_AtomIJNS4_10MMA_TraitsINS4_19SM100_MMA_F8F6F4_SSEJSH_SH_fSE_SE_NS4_17integral_constantINS4_4UMMA5MajorELSP_0EEESQ_NSN_INSO_7ScaleInELSR_0EEESS_EEEEEENS4_6LayoutISC_NS5_IJNSA_ILi0EEESW_SW_EEEEENS5_IJNS4_10UnderscoreESZ_SZ_EEEEENS4_13SM90_TMA_LOADENS4_14ComposedLayoutINS4_7SwizzleILi2ELi4ELi3EEENS4_18smem_ptr_flag_bitsILi8EEENSV_INS5_IJNSA_ILi8EEESF_EEENS5_IJSF_SB_EEEEEEEvNS4_8identityES12_S1C_vS1D_EENS_8epilogue10collective18CollectiveEpilogueINS1F_23Sm100TmaWarpSpecializedILi2ELi2ELi64ELb0ELb0EEEJSG_NS5_IJNSV_ISE_SB_EENSV_ISF_SB_EEEEESH_SI_SH_SI_NS1F_6fusion15FusionCallbacksIS1J_NS1N_13LinCombEltActINS1F_6thread4GELUESH_fSH_fLNS_15FloatRoundStyleE2EEESG_S1M_JEEENS4_5SM1004TMEM4LOAD26SM100_TMEM_LOAD_32dp32b64xES12_S1C_NS4_39AutoVectorizingCopyWithAssumedAlignmentILi128EEENS4_14SM90_TMA_STOREES1C_S20_S20_EEEvvEEEEvNT_6ParamsE)
        /*0044*/ 	.word	0x00000000
.L_29:


//--------------------- .nv.compat                --------------------------
	.section	.nv.compat,"",@"SHT_CUDA_COMPAT_INFO"
	.align	4
        /*0000*/ 	.byte	0x02, 0x09, 0x01, 0x00, 0x02, 0x02, 0x02, 0x00, 0x02, 0x05, 0x05, 0x00, 0x03, 0x07, 0x01, 0x01
        /*0010*/ 	.byte	0x02, 0x03, 0x01, 0x00, 0x02, 0x06, 0x01, 0x00, 0x04, 0x0b, 0x08, 0x00, 0x01, 0x00, 0x00, 0x00
        /*0020*/ 	.byte	0x00, 0x00, 0x00, 0x00


//--------------------- .nv.info._ZN7cutlass13device_kernelINS_4gemm6kernel13GemmUniversalIN4cute5tupleIJiiiiEEENS1_10collective13CollectiveMmaINS1_35MainloopSm100TmaUmmaWarpSpecializedILi12ELi2ELi4ENS5_IJNS4_1CILi1EEESB_SB_EEEEENS5_IJNSA_ILi128EEESE_NSA_ILi64EEEEEENS_12float_e4m3_tENS5_IJlSB_lEEESH_SI_NS4_8TiledMMAINS4_8MMA_AtomIJNS4_10MMA_TraitsINS4_19SM100_MMA_F8F6F4_SSEJSH_SH_fSE_SE_NS4_17integral_constantINS4_4UMMA5MajorELSP_0EEESQ_NSN_INSO_7ScaleInELSR_0EEESS_EEEEEENS4_6LayoutISC_NS5_IJNSA_ILi0EEESW_SW_EEEEENS5_IJNS4_10UnderscoreESZ_SZ_EEEEENS4_13SM90_TMA_LOADENS4_14ComposedLayoutINS4_7SwizzleILi2ELi4ELi3EEENS4_18smem_ptr_flag_bitsILi8EEENSV_INS5_IJNSA_ILi8EEESF_EEENS5_IJSF_SB_EEEEEEEvNS4_8identityES12_S1C_vS1D_EENS_8epilogue10collective18CollectiveEpilogueINS1F_23Sm100TmaWarpSpecializedILi2ELi2ELi64ELb0ELb0EEEJSG_NS5_IJNSV_ISE_SB_EENSV_ISF_SB_EEEEESH_SI_SH_SI_NS1F_6fusion15FusionCallbacksIS1J_NS1N_13LinCombEltActINS1F_6thread4GELUESH_fSH_fLNS_15FloatRoundStyleE2EEESG_S1M_JEEENS4_5SM1004TMEM4LOAD26SM100_TMEM_LOAD_32dp32b64xES12_S1C_NS4_39AutoVectorizingCopyWithAssumedAlignmentILi128EEENS4_14SM90_TMA_STOREES1C_S20_S20_EEEvvEEEEvNT_6ParamsE --------------------------
	.section	.nv.info._ZN7cutlass13device_kernelINS_4gemm6kernel13GemmUniversalIN4cute5tupleIJiiiiEEENS1_10collective13CollectiveMmaINS1_35MainloopSm100TmaUmmaWarpSpecializedILi12ELi2ELi4ENS5_IJNS4_1CILi1EEESB_SB_EEEEENS5_IJNSA_ILi128EEESE_NSA_ILi64EEEEEENS_12float_e4m3_tENS5_IJlSB_lEEESH_SI_NS4_8TiledMMAINS4_8MMA_AtomIJNS4_10MMA_TraitsINS4_19SM100_MMA_F8F6F4_SSEJSH_SH_fSE_SE_NS4_17integral_constantINS4_4UMMA5MajorELSP_0EEESQ_NSN_INSO_7ScaleInELSR_0EEESS_EEEEEENS4_6LayoutISC_NS5_IJNSA_ILi0EEESW_SW_EEEEENS5_IJNS4_10UnderscoreESZ_SZ_EEEEENS4_13SM90_TMA_LOADENS4_14ComposedLayoutINS4_7SwizzleILi2ELi4ELi3EEENS4_18smem_ptr_flag_bitsILi8EEENSV_INS5_IJNSA_ILi8EEESF_EEENS5_IJSF_SB_EEEEEEEvNS4_8identityES12_S1C_vS1D_EENS_8epilogue10collective18CollectiveEpilogueINS1F_23Sm100TmaWarpSpecializedILi2ELi2ELi64ELb0ELb0EEEJSG_NS5_IJNSV_ISE_SB_EENSV_ISF_SB_EEEEESH_SI_SH_SI_NS1F_6fusion15FusionCallbacksIS1J_NS1N_13LinCombEltActINS1F_6thread4GELUESH_fSH_fLNS_15FloatRoundStyleE2EEESG_S1M_JEEENS4_5SM1004TMEM4LOAD26SM100_TMEM_LOAD_32dp32b64xES12_S1C_NS4_39AutoVectorizingCopyWithAssumedAlignmentILi128EEENS4_14SM90_TMA_STOREES1C_S20_S20_EEEvvEEEEvNT_6ParamsE,"",@"SHT_CUDA_INFO"
	.sectionflags	@""
	.align	4


	//----- nvinfo : EIATTR_CUDA_API_VERSION
	.align		4
        /*0000*/ 	.byte	0x04, 0x37
        /*0002*/ 	.short	(.L_31 - .L_30)
.L_30:
        /*0004*/ 	.word	0x00000082


	//----- nvinfo : EIATTR_KPARAM_INFO
	.align		4
.L_31:
        /*0008*/ 	.byte	0x04, 0x17
        /*000a*/ 	.short	(.L_33 - .L_32)
.L_32:
        /*000c*/ 	.word	0x00000000
        /*0010*/ 	.short	0x0000
        /*0012*/ 	.short	0x0000
        /*0014*/ 	.byte	0x00, 0xf0, 0x01, 0x20


	//----- nvinfo : EIATTR_AT_ENTRY_FRAGMENTS
	.align		4
.L_33:
        /*0018*/ 	.byte	0x04, 0x4f
        /*001a*/ 	.short	(.L_35 - .L_34)


	//   ....[0]....
.L_34:
        /*001c*/ 	.word	0x00000006


	//----- nvinfo : EIATTR_RESERVED_SMEM_USED
	.align		4
.L_35:
        /*0020*/ 	.byte	0x01, 0x41
	.zero		2


	//----- nvinfo : EIATTR_SPARSE_MMA_MASK
	.align		4
        /*0024*/ 	.byte	0x03, 0x50
        /*0026*/ 	.short	0x0000


	//----- nvinfo : EIATTR_TCGEN05_1CTA_USED
	.align		4
        /*0028*/ 	.byte	0x01, 0x51
	.zero		2


	//----- nvinfo : EIATTR_MAXREG_COUNT
	.align		4
        /*002c*/ 	.byte	0x03, 0x1b
        /*002e*/ 	.short	0x00ff


	//----- nvinfo : EIATTR_NUM_BARRIERS
	.align		4
        /*0030*/ 	.byte	0x02, 0x4c
        /*0032*/ 	.byte	0x07
	.zero		1


	//----- nvinfo : EIATTR_EXTERNS
	.align		4
        /*0034*/ 	.byte	0x04, 0x0f
        /*0036*/ 	.short	(.L_37 - .L_36)


	//   ....[0]....
	.align		4
.L_36:
        /*0038*/ 	.word	index@(__assertfail)


	//----- nvinfo : EIATTR_MERCURY_ISA_VERSION
	.align		4
.L_37:
        /*003c*/ 	.byte	0x03, 0x5f
        /*003e*/ 	.short	0x0101


	//----- nvinfo : EIATTR_INT_WARP_WIDE_INSTR_OFFSETS
	.align		4
        /*0040*/ 	.byte	0x04, 0x31
        /*0042*/ 	.short	(.L_39 - .L_38)


	//   ....[0]....
.L_38:
        /*0044*/ 	.word	0x00001e70


	//   ....[1]....
        /*0048*/ 	.word	0x00003c60


	//   ....[2]....
        /*004c*/ 	.word	0x00003c80


	//   ....[3]....
        /*0050*/ 	.word	0x00003cb0


	//   ....[4]....
        /*0054*/ 	.word	0x000045e0


	//   ....[5]....
        /*0058*/ 	.word	0x00004650


	//   ....[6]....
        /*005c*/ 	.word	0x00004830


	//   ....[7]....
        /*0060*/ 	.word	0x00004990


	//----- nvinfo : EIATTR_COOP_GROUP_MASK_REGIDS
	.align		4
.L_39:
        /*0064*/ 	.byte	0x04, 0x29
        /*0066*/ 	.short	(.L_41 - .L_40)


	//   ....[0]....
.L_40:
        /*0068*/ 	.word	0xffffffff


	//   ....[1]....
        /*006c*/ 	.word	0xffffffff


	//   ....[2]....
        /*0070*/ 	.word	0xffffffff


	//   ....[3]....
        /*0074*/ 	.word	0xffffffff


	//   ....[4]....
        /*0078*/ 	.word	0xffffffff


	//   ....[5]....
        /*007c*/ 	.word	0xffffffff


	//   ....[6]....
        /*0080*/ 	.word	0xffffffff


	//   ....[7]....
        /*0084*/ 	.word	0xffffffff


	//   ....[8]....
        /*0088*/ 	.word	0xffffffff


	//   ....[9]....
        /*008c*/ 	.word	0xffffffff


	//   ....[10]....
        /*0090*/ 	.word	0xffffffff


	//   ....[11]....
        /*0094*/ 	.word	0xffffffff


	//   ....[12]....
        /*0098*/ 	.word	0xffffffff


	//----- nvinfo : EIATTR_COOP_GROUP_INSTR_OFFSETS
	.align		4
.L_41:
        /*009c*/ 	.byte	0x04, 0x28
        /*009e*/ 	.short	(.L_43 - .L_42)


	//   ....[0]....
.L_42:
        /*00a0*/ 	.word	0x00000090


	//   ....[1]....
        /*00a4*/ 	.word	0x000004a0


	//   ....[2]....
        /*00a8*/ 	.word	0x00000740


	//   ....[3]....
        /*00ac*/ 	.word	0x000008a0


	//   ....[4]....
        /*00b0*/ 	.word	0x000009a0


	//   ....[5]....
        /*00b4*/ 	.word	0x00000b10


	//   ....[6]....
        /*00b8*/ 	.word	0x00000cb0


	//   ....[7]....
        /*00bc*/ 	.word	0x00001d50


	//   ....[8]....
        /*00c0*/ 	.word	0x00002fb0


	//   ....[9]....
        /*00c4*/ 	.word	0x000031c0


	//   ....[10]....
        /*00c8*/ 	.word	0x000031f0


	//   ....[11]....
        /*00cc*/ 	.word	0x00003b40


	//   ....[12]....
        /*00d0*/ 	.word	0x00003d70


	//----- nvinfo : EIATTR_VRC_CTA_INIT_COUNT
	.align		4
.L_43:
        /*00d4*/ 	.byte	0x02, 0x4a
        /*00d6*/ 	.byte	0x80
	.zero		1


	//----- nvinfo : EIATTR_SYSCALL_OFFSETS
	.align		4
        /*00d8*/ 	.byte	0x04, 0x46
        /*00da*/ 	.short	(.L_45 - .L_44)


	//   ....[0]....
.L_44:
        /*00dc*/ 	.word	0x00005340


	//   ....[1]....
        /*00e0*/ 	.word	0x00005460


	//   ....[2]....
        /*00e4*/ 	.word	0x00005eb0


	//----- nvinfo : EIATTR_MBARRIER_INSTR_OFFSETS
	.align		4
.L_45:
        /*00e8*/ 	.byte	0x04, 0x39
        /*00ea*/ 	.short	(.L_47 - .L_46)


	//   ....[0]....
.L_46:
        /*00ec*/ 	.word	0x000005a0
        /*00f0*/ 	.word	0x000000ff
        /*00f4*/ 	.word	0x00000000
        /*00f8*/ 	.short	0x0100
        /*00fa*/ 	.byte	0x05
	.zero		1


	//   ....[1]....
        /*00fc*/ 	.word	0x000005b0
        /*0100*/ 	.word	0x000000ff
        /*0104*/ 	.word	0x00000060
        /*0108*/ 	.short	0x0100
        /*010a*/ 	.byte	0x05
	.zero		1


	//   ....[2]....
        /*010c*/ 	.word	0x000005c0
        /*0110*/ 	.word	0x000000ff
        /*0114*/ 	.word	0x00000008
        /*0118*/ 	.short	0x0100
        /*011a*/ 	.byte	0x05
	.zero		1


	//   ....[3]....
        /*011c*/ 	.word	0x000005d0
        /*0120*/ 	.word	0x000000ff
        /*0124*/ 	.word	0x00000068
        /*0128*/ 	.short	0x0100
        /*012a*/ 	.byte	0x05
	.zero		1


	//   ....[4]....
        /*012c*/ 	.word	0x000005e0
        /*0130*/ 	.word	0x000000ff
        /*0134*/ 	.word	0x00000010
        /*0138*/ 	.short	0x0100
        /*013a*/ 	.byte	0x05
	.zero		1


	//   ....[5]....
        /*013c*/ 	.word	0x000005f0
        /*0140*/ 	.word	0x000000ff
        /*0144*/ 	.word	0x00000070
        /*0148*/ 	.short	0x0100
        /*014a*/ 	.byte	0x05
	.zero		1


	//   ....[6]....
        /*014c*/ 	.word	0x00000600
        /*0150*/ 	.word	0x000000ff
        /*0154*/ 	.word	0x00000018
        /*0158*/ 	.short	0x0100
        /*015a*/ 	.byte	0x05
	.zero		1


	//   ....[7]....
        /*015c*/ 	.word	0x00000610
        /*0160*/ 	.word	0x000000ff
        /*0164*/ 	.word	0x00000078
        /*0168*/ 	.short	0x0100
        /*016a*/ 	.byte	0x05
	.zero		1


	//   ....[8]....
        /*016c*/ 	.word	0x00000620
        /*0170*/ 	.word	0x000000ff
        /*0174*/ 	.word	0x00000020
        /*0178*/ 	.short	0x0100
        /*017a*/ 	.byte	0x05
	.zero		1


	//   ....[9]....
        /*017c*/ 	.word	0x00000630
        /*0180*/ 	.word	0x000000ff
        /*0184*/ 	.word	0x00000080
        /*0188*/ 	.short	0x0100
        /*018a*/ 	.byte	0x05
	.zero		1


	//   ....[10]....
        /*018c*/ 	.word	0x00000640
        /*0190*/ 	.word	0x000000ff
        /*0194*/ 	.word	0x00000028
        /*0198*/ 	.short	0x0100
        /*019a*/ 	.byte	0x05
	.zero		1


	//   ....[11]....
        /*019c*/ 	.word	0x00000650
        /*01a0*/ 	.word	0x000000ff
        /*01a4*/ 	.word	0x00000088
        /*01a8*/ 	.short	0x0100
        /*01aa*/ 	.byte	0x05
	.zero		1


	//   ....[12]....
        /*01ac*/ 	.word	0x00000660
        /*01b0*/ 	.word	0x000000ff
        /*01b4*/ 	.word	0x00000030
        /*01b8*/ 	.short	0x0100
        /*01ba*/ 	.byte	0x05
	.zero		1


	//   ....[13]....
        /*01bc*/ 	.word	0x00000670
        /*01c0*/ 	.word	0x000000ff
        /*01c4*/ 	.word	0x00000090
        /*01c8*/ 	.short	0x0100
        /*01ca*/ 	.byte	0x05
	.zero		1


	//   ....[14]....
        /*01cc*/ 	.word	0x00000680
        /*01d0*/ 	.word	0x000000ff
        /*01d4*/ 	.word	0x00000038
        /*01d8*/ 	.short	0x0100
        /*01da*/ 	.byte	0x05
	.zero		1


	//   ....[15]....
        /*01dc*/ 	.word	0x00000690
        /*01e0*/ 	.word	0x000000ff
        /*01e4*/ 	.word	0x00000098
        /*01e8*/ 	.short	0x0100
        /*01ea*/ 	.byte	0x05
	.zero		1


	//   ....[16]....
        /*01ec*/ 	.word	0x000006a0
        /*01f0*/ 	.word	0x000000ff
        /*01f4*/ 	.word	0x00000040
        /*01f8*/ 	.short	0x0100
        /*01fa*/ 	.byte	0x05
	.zero		1


	//   ....[17]....
        /*01fc*/ 	.word	0x000006b0
        /*0200*/ 	.word	0x000000ff
        /*0204*/ 	.word	0x000000a0
        /*0208*/ 	.short	0x0100
        /*020a*/ 	.byte	0x05
	.zero		1


	//   ....[18]....
        /*020c*/ 	.word	0x000006c0
        /*0210*/ 	.word	0x000000ff
        /*0214*/ 	.word	0x00000048
        /*0218*/ 	.short	0x0100
        /*021a*/ 	.byte	0x05
	.zero		1


	//   ....[19]....
        /*021c*/ 	.word	0x000006d0
        /*0220*/ 	.word	0x000000ff
        /*0224*/ 	.word	0x000000a8
        /*0228*/ 	.short	0x0100
        /*022a*/ 	.byte	0x05
	.zero		1


	//   ....[20]....
        /*022c*/ 	.word	0x000006e0
        /*0230*/ 	.word	0x000000ff
        /*0234*/ 	.word	0x00000050
        /*0238*/ 	.short	0x0100
        /*023a*/ 	.byte	0x05
	.zero		1


	//   ....[21]....
        /*023c*/ 	.word	0x000006f0
        /*0240*/ 	.word	0x000000ff
        /*0244*/ 	.word	0x000000b0
        /*0248*/ 	.short	0x0100
        /*024a*/ 	.byte	0x05
	.zero		1


	//   ....[22]....
        /*024c*/ 	.word	0x00000700
        /*0250*/ 	.word	0x000000ff
        /*0254*/ 	.word	0x00000058
        /*0258*/ 	.short	0x0100
        /*025a*/ 	.byte	0x05
	.zero		1


	//   ....[23]....
        /*025c*/ 	.word	0x00000710
        /*0260*/ 	.word	0x000000ff
        /*0264*/ 	.word	0x000000b8
        /*0268*/ 	.short	0x0100
        /*026a*/ 	.byte	0x05
	.zero		1


	//   ....[24]....
        /*026c*/ 	.word	0x00000850
        /*0270*/ 	.word	0x000000ff
        /*0274*/ 	.word	0x000000c0
        /*0278*/ 	.short	0x0100
        /*027a*/ 	.byte	0x07
	.zero		1


	//   ....[25]....
        /*027c*/ 	.word	0x00000860
        /*0280*/ 	.word	0x000000ff
        /*0284*/ 	.word	0x000000d0
        /*0288*/ 	.short	0x0100
        /*028a*/ 	.byte	0x07
	.zero		1


	//   ....[26]....
        /*028c*/ 	.word	0x00000870
        /*0290*/ 	.word	0x000000ff
        /*0294*/ 	.word	0x000000c8
        /*0298*/ 	.short	0x0100
        /*029a*/ 	.byte	0x07
	.zero		1


	//   ....[27]....
        /*029c*/ 	.word	0x00000880
        /*02a0*/ 	.word	0x000000ff
        /*02a4*/ 	.word	0x000000d8
        /*02a8*/ 	.short	0x0100
        /*02aa*/ 	.byte	0x07
	.zero		1


	//   ....[28]....
        /*02ac*/ 	.word	0x00000970
        /*02b0*/ 	.word	0x000000ff
        /*02b4*/ 	.word	0x000000e0
        /*02b8*/ 	.short	0x0100
        /*02ba*/ 	.byte	0x05
	.zero		1


	//   ....[29]....
        /*02bc*/ 	.word	0x00000980
        /*02c0*/ 	.word	0x000000ff
        /*02c4*/ 	.word	0x000000e8
        /*02c8*/ 	.short	0x0100
        /*02ca*/ 	.byte	0x05
	.zero		1


	//   ....[30]....
        /*02cc*/ 	.word	0x00000ac0
        /*02d0*/ 	.word	0x000000ff
        /*02d4*/ 	.word	0x000000f0
        /*02d8*/ 	.short	0x0100
        /*02da*/ 	.byte	0x05
	.zero		1


	//   ....[31]....
        /*02dc*/ 	.word	0x00000ad0
        /*02e0*/ 	.word	0x000000ff
        /*02e4*/ 	.word	0x00000100
        /*02e8*/ 	.short	0x0100
        /*02ea*/ 	.byte	0x05
	.zero		1


	//   ....[32]....
        /*02ec*/ 	.word	0x00000ae0
        /*02f0*/ 	.word	0x000000ff
        /*02f4*/ 	.word	0x000000f8
        /*02f8*/ 	.short	0x0100
        /*02fa*/ 	.byte	0x05
	.zero		1


	//   ....[33]....
        /*02fc*/ 	.word	0x00000af0
        /*0300*/ 	.word	0x000000ff
        /*0304*/ 	.word	0x00000108
        /*0308*/ 	.short	0x0100
        /*030a*/ 	.byte	0x05
	.zero		1


	//   ....[34]....
        /*030c*/ 	.word	0x00000c20
        /*0310*/ 	.word	0x000000ff
        /*0314*/ 	.word	0x00000110
        /*0318*/ 	.short	0x0100
        /*031a*/ 	.byte	0x07
	.zero		1


	//   ....[35]....
        /*031c*/ 	.word	0x00000c30
        /*0320*/ 	.word	0x000000ff
        /*0324*/ 	.word	0x00000130
        /*0328*/ 	.short	0x0100
        /*032a*/ 	.byte	0x07
	.zero		1


	//   ....[36]....
        /*032c*/ 	.word	0x00000c40
        /*0330*/ 	.word	0x000000ff
        /*0334*/ 	.word	0x00000118
        /*0338*/ 	.short	0x0100
        /*033a*/ 	.byte	0x07
	.zero		1


	//   ....[37]....
        /*033c*/ 	.word	0x00000c50
        /*0340*/ 	.word	0x000000ff
        /*0344*/ 	.word	0x00000138
        /*0348*/ 	.short	0x0100
        /*034a*/ 	.byte	0x07
	.zero		1


	//   ....[38]....
        /*034c*/ 	.word	0x00000c60
        /*0350*/ 	.word	0x000000ff
        /*0354*/ 	.word	0x00000120
        /*0358*/ 	.short	0x0100
        /*035a*/ 	.byte	0x07
	.zero		1


	//   ....[39]....
        /*035c*/ 	.word	0x00000c70
        /*0360*/ 	.word	0x000000ff
        /*0364*/ 	.word	0x00000140
        /*0368*/ 	.short	0x0100
        /*036a*/ 	.byte	0x07
	.zero		1


	//   ....[40]....
        /*036c*/ 	.word	0x00000c80
        /*0370*/ 	.word	0x000000ff
        /*0374*/ 	.word	0x00000128
        /*0378*/ 	.short	0x0100
        /*037a*/ 	.byte	0x07
	.zero		1


	//   ....[41]....
        /*037c*/ 	.word	0x00000c90
        /*0380*/ 	.word	0x000000ff
        /*0384*/ 	.word	0x00000148
        /*0388*/ 	.short	0x0100
        /*038a*/ 	.byte	0x07
	.zero		1


	//   ....[42]....
        /*038c*/ 	.word	0x00000d80
        /*0390*/ 	.word	0x000000ff
        /*0394*/ 	.word	0x00000150
        /*0398*/ 	.short	0x0100
        /*039a*/ 	.byte	0x05
	.zero		1


	//   ....[43]....
        /*039c*/ 	.word	0x00000d90
        /*03a0*/ 	.word	0x000000ff
        /*03a4*/ 	.word	0x00000160
        /*03a8*/ 	.short	0x0100
        /*03aa*/ 	.byte	0x05
	.zero		1


	//   ....[44]....
        /*03ac*/ 	.word	0x00000da0
        /*03b0*/ 	.word	0x000000ff
        /*03b4*/ 	.word	0x00000158
        /*03b8*/ 	.short	0x0100
        /*03ba*/ 	.byte	0x05
	.zero		1


	//   ....[45]....
        /*03bc*/ 	.word	0x00000db0
        /*03c0*/ 	.word	0x000000ff
        /*03c4*/ 	.word	0x00000168
        /*03c8*/ 	.short	0x0100
        /*03ca*/ 	.byte	0x05
	.zero		1


	//   ....[46]....
        /*03cc*/ 	.word	0x00001660
        /*03d0*/ 	.word	0x00000003
        /*03d4*/ 	.word	0x00000160
        /*03d8*/ 	.short	0x010a
        /*03da*/ 	.byte	0xff
	.zero		1


	//   ....[47]....
        /*03dc*/ 	.word	0x00001690
        /*03e0*/ 	.word	0x00000003
        /*03e4*/ 	.word	0x00000150
        /*03e8*/ 	.short	0x0101
        /*03ea*/ 	.byte	0xff
	.zero		1


	//   ....[48]....
        /*03ec*/ 	.word	0x00001760
        /*03f0*/ 	.word	0x000000ff
        /*03f4*/ 	.word	0x00000060
        /*03f8*/ 	.short	0x010a
        /*03fa*/ 	.byte	0x08
	.zero		1


	//   ....[49]....
        /*03fc*/ 	.word	0x00001800
        /*0400*/ 	.word	0x000000ff
        /*0404*/ 	.word	0x00000060
        /*0408*/ 	.short	0x010a
        /*040a*/ 	.byte	0x21
	.zero		1


	//   ....[50]....
        /*040c*/ 	.word	0x00001960
        /*0410*/ 	.word	0x000000ff
        /*0414*/ 	.word	0x00000060
        /*0418*/ 	.short	0x010a
        /*041a*/ 	.byte	0x08
	.zero		1


	//   ....[51]....
        /*041c*/ 	.word	0x00001a70
        /*0420*/ 	.word	0x000000ff
        /*0424*/ 	.word	0x000000e8
        /*0428*/ 	.short	0x0101
        /*042a*/ 	.byte	0x04
	.zero		1


	//   ....[52]....
        /*042c*/ 	.word	0x00001a80
        /*0430*/ 	.word	0x000000ff
        /*0434*/ 	.word	0x00000060
        /*0438*/ 	.short	0x010a
        /*043a*/ 	.byte	0x08
	.zero		1


	//   ....[53]....
        /*043c*/ 	.word	0x00001b00
        /*0440*/ 	.word	0x000000ff
        /*0444*/ 	.word	0x00000060
        /*0448*/ 	.short	0x010a
        /*044a*/ 	.byte	0x11
	.zero		1


	//   ....[54]....
        /*044c*/ 	.word	0x00001c60
        /*0450*/ 	.word	0x000000ff
        /*0454*/ 	.word	0x00000060
        /*0458*/ 	.short	0x010a
        /*045a*/ 	.byte	0x08
	.zero		1


	//   ....[55]....
        /*045c*/ 	.word	0x00001d80
        /*0460*/ 	.word	0x00000002
        /*0464*/ 	.word	0x000000f0
        /*0468*/ 	.short	0x010a
        /*046a*/ 	.byte	0xff
	.zero		1


	//   ....[56]....
        /*046c*/ 	.word	0x00001e40
        /*0470*/ 	.word	0x00000002
        /*0474*/ 	.word	0x00000000
        /*0478*/ 	.short	0x0101
        /*047a*/ 	.byte	0xff
	.zero		1


	//   ....[57]....
        /*047c*/ 	.word	0x000023a0
        /*0480*/ 	.word	0x000000ff
        /*0484*/ 	.word	0x00000000
        /*0488*/ 	.short	0x010a
        /*048a*/ 	.byte	0x05
	.zero		1


	//   ....[58]....
        /*048c*/ 	.word	0x00002430
        /*0490*/ 	.word	0x000000ff
        /*0494*/ 	.word	0x00000000
        /*0498*/ 	.short	0x010a
        /*049a*/ 	.byte	0x05
	.zero		1


	//   ....[59]....
        /*049c*/ 	.word	0x000024c0
        /*04a0*/ 	.word	0x000000ff
        /*04a4*/ 	.word	0x00000000
        /*04a8*/ 	.short	0x010a
        /*04aa*/ 	.byte	0x05
	.zero		1


	//   ....[60]....
        /*04ac*/ 	.word	0x00002550
        /*04b0*/ 	.word	0x000000ff
        /*04b4*/ 	.word	0x00000000
        /*04b8*/ 	.short	0x010a
        /*04ba*/ 	.byte	0x05
	.zero		1


	//   ....[61]....
        /*04bc*/ 	.word	0x000025e0
        /*04c0*/ 	.word	0x000000ff
        /*04c4*/ 	.word	0x00000000
        /*04c8*/ 	.short	0x010a
        /*04ca*/ 	.byte	0x05
	.zero		1


	//   ....[62]....
        /*04cc*/ 	.word	0x00002670
        /*04d0*/ 	.word	0x000000ff
        /*04d4*/ 	.word	0x00000000
        /*04d8*/ 	.short	0x010a
        /*04da*/ 	.byte	0x05
	.zero		1


	//   ....[63]....
        /*04dc*/ 	.word	0x00002700
        /*04e0*/ 	.word	0x000000ff
        /*04e4*/ 	.word	0x00000000
        /*04e8*/ 	.short	0x010a
        /*04ea*/ 	.byte	0x05
	.zero		1


	//   ....[64]....
        /*04ec*/ 	.word	0x00002790
        /*04f0*/ 	.word	0x000000ff
        /*04f4*/ 	.word	0x00000000
        /*04f8*/ 	.short	0x010a
        /*04fa*/ 	.byte	0x05
	.zero		1


	//   ....[65]....
        /*04fc*/ 	.word	0x00002820
        /*0500*/ 	.word	0x000000ff
        /*0504*/ 	.word	0x00000000
        /*0508*/ 	.short	0x010a
        /*050a*/ 	.byte	0x05
	.zero		1


	//   ....[66]....
        /*050c*/ 	.word	0x000028b0
        /*0510*/ 	.word	0x000000ff
        /*0514*/ 	.word	0x00000000
        /*0518*/ 	.short	0x010a
        /*051a*/ 	.byte	0x05
	.zero		1


	//   ....[67]....
        /*051c*/ 	.word	0x00002940
        /*0520*/ 	.word	0x000000ff
        /*0524*/ 	.word	0x00000000
        /*0528*/ 	.short	0x010a
        /*052a*/ 	.byte	0x05
	.zero		1


	//   ....[68]....
        /*052c*/ 	.word	0x000029e0
        /*0530*/ 	.word	0x00000000
        /*0534*/ 	.word	0x00000000
        /*0538*/ 	.short	0x010a
        /*053a*/ 	.byte	0xff
	.zero		1


	//   ....[69]....
        /*053c*/ 	.word	0x00002b00
        /*0540*/ 	.word	0x00000000
        /*0544*/ 	.word	0x00000150
        /*0548*/ 	.short	0x010a
        /*054a*/ 	.byte	0xff
	.zero		1


	//   ....[70]....
        /*054c*/ 	.word	0x00002b60
        /*0550*/ 	.word	0x00000004
        /*0554*/ 	.word	0x00000000
        /*0558*/ 	.short	0x0101
        /*055a*/ 	.byte	0xff
	.zero		1


	//   ....[71]....
        /*055c*/ 	.word	0x00002b80
        /*0560*/ 	.word	0x000000ff
        /*0564*/ 	.word	0x00000100
        /*0568*/ 	.short	0x010a
        /*056a*/ 	.byte	0x05
	.zero		1


	//   ....[72]....
        /*056c*/ 	.word	0x00002ca0
        /*0570*/ 	.word	0x00000000
        /*0574*/ 	.word	0x000000f0
        /*0578*/ 	.short	0x010a
        /*057a*/ 	.byte	0xff
	.zero		1


	//   ....[73]....
        /*057c*/ 	.word	0x00002db0
        /*0580*/ 	.word	0x00000000
        /*0584*/ 	.word	0x00000000
        /*0588*/ 	.short	0x0101
        /*058a*/ 	.byte	0xff
	.zero		1


	//   ....[74]....
        /*058c*/ 	.word	0x00002e40
        /*0590*/ 	.word	0x000000ff
        /*0594*/ 	.word	0x00000100
        /*0598*/ 	.short	0x0106
        /*059a*/ 	.byte	0x05
	.zero		1


	//   ....[75]....
        /*059c*/ 	.word	0x00002e60
        /*05a0*/ 	.word	0x000000ff
        /*05a4*/ 	.word	0x00000100
        /*05a8*/ 	.short	0x010a
        /*05aa*/ 	.byte	0x05
	.zero		1


	//   ....[76]....
        /*05ac*/ 	.word	0x00002ef0
        /*05b0*/ 	.word	0x000000ff
        /*05b4*/ 	.word	0x00000100
        /*05b8*/ 	.short	0x0106
        /*05ba*/ 	.byte	0x04
	.zero		1


	//   ....[77]....
        /*05bc*/ 	.word	0x00002f30
        /*05c0*/ 	.word	0x00000000
        /*05c4*/ 	.word	0x00000100
        /*05c8*/ 	.short	0x010a
        /*05ca*/ 	.byte	0xff
	.zero		1


	//   ....[78]....
        /*05cc*/ 	.word	0x00003430
        /*05d0*/ 	.word	0x00000000
        /*05d4*/ 	.word	0x000000f0
        /*05d8*/ 	.short	0x010a
        /*05da*/ 	.byte	0xff
	.zero		1


	//   ....[79]....
        /*05dc*/ 	.word	0x00003540
        /*05e0*/ 	.word	0x00000003
        /*05e4*/ 	.word	0x00000000
        /*05e8*/ 	.short	0x0101
        /*05ea*/ 	.byte	0xff
	.zero		1


	//   ....[80]....
        /*05ec*/ 	.word	0x00003550
        /*05f0*/ 	.word	0x000000ff
        /*05f4*/ 	.word	0x00000000
        /*05f8*/ 	.short	0x010a
        /*05fa*/ 	.byte	0x04
	.zero		1


	//   ....[81]....
        /*05fc*/ 	.word	0x00003570
        /*0600*/ 	.word	0x000000ff
        /*0604*/ 	.word	0x00000130
        /*0608*/ 	.short	0x010a
        /*060a*/ 	.byte	0x08
	.zero		1


	//   ....[82]....
        /*060c*/ 	.word	0x00003640
        /*0610*/ 	.word	0x000000ff
        /*0614*/ 	.word	0x00000000
        /*0618*/ 	.short	0x010a
        /*061a*/ 	.byte	0x07
	.zero		1


	//   ....[83]....
        /*061c*/ 	.word	0x00003780
        /*0620*/ 	.word	0x000000ff
        /*0624*/ 	.word	0x00000000
        /*0628*/ 	.short	0x010a
        /*062a*/ 	.byte	0x04
	.zero		1


	//   ....[84]....
        /*062c*/ 	.word	0x00003970
        /*0630*/ 	.word	0x000000ff
        /*0634*/ 	.word	0x00000000
        /*0638*/ 	.short	0x010a
        /*063a*/ 	.byte	0x05
	.zero		1


	//   ....[85]....
        /*063c*/ 	.word	0x00003a00
        /*0640*/ 	.word	0x000000ff
        /*0644*/ 	.word	0x00000000
        /*0648*/ 	.short	0x010a
        /*064a*/ 	.byte	0x05
	.zero		1


	//   ....[86]....
        /*064c*/ 	.word	0x00003a90
        /*0650*/ 	.word	0x000000ff
        /*0654*/ 	.word	0x00000000
        /*0658*/ 	.short	0x010a
        /*065a*/ 	.byte	0x05
	.zero		1


	//   ....[87]....
        /*065c*/ 	.word	0x00003b20
        /*0660*/ 	.word	0x000000ff
        /*0664*/ 	.word	0x00000000
        /*0668*/ 	.short	0x010a
        /*066a*/ 	.byte	0x07
	.zero		1


	//   ....[88]....
        /*066c*/ 	.word	0x00003f80
        /*0670*/ 	.word	0x00000000
        /*0674*/ 	.word	0x000000f0
        /*0678*/ 	.short	0x010a
        /*067a*/ 	.byte	0xff
	.zero		1


	//   ....[89]....
        /*067c*/ 	.word	0x00004040
        /*0680*/ 	.word	0x00000000
        /*0684*/ 	.word	0x00000000
        /*0688*/ 	.short	0x0101
        /*068a*/ 	.byte	0xff
	.zero		1


	//   ....[90]....
        /*068c*/ 	.word	0x00004360
        /*0690*/ 	.word	0x000000ff
        /*0694*/ 	.word	0x000000e8
        /*0698*/ 	.short	0x010a
        /*069a*/ 	.byte	0x07
	.zero		1


	//   ....[91]....
        /*069c*/ 	.word	0x00004550
        /*06a0*/ 	.word	0x000000ff
        /*06a4*/ 	.word	0x000000d0
        /*06a8*/ 	.short	0x010a
        /*06aa*/ 	.byte	0x07
	.zero		1


	//   ....[92]....
        /*06ac*/ 	.word	0x00004720
        /*06b0*/ 	.word	0x000000ff
        /*06b4*/ 	.word	0x000000c0
        /*06b8*/ 	.short	0x010b
        /*06ba*/ 	.byte	0x07
	.zero		1


	//   ....[93]....
        /*06bc*/ 	.word	0x00004790
        /*06c0*/ 	.word	0x000000ff
        /*06c4*/ 	.word	0x00000000
        /*06c8*/ 	.short	0x0101
        /*06ca*/ 	.byte	0x08
	.zero		1


	//   ....[94]....
        /*06cc*/ 	.word	0x000047c0
        /*06d0*/ 	.word	0x000000ff
        /*06d4*/ 	.word	0x000000d8
        /*06d8*/ 	.short	0x010a
        /*06da*/ 	.byte	0x07
	.zero		1


	//   ....[95]....
        /*06dc*/ 	.word	0x000049d0
        /*06e0*/ 	.word	0x000000ff
        /*06e4*/ 	.word	0x000000c8
        /*06e8*/ 	.short	0x010b
        /*06ea*/ 	.byte	0x07
	.zero		1


	//   ....[96]....
        /*06ec*/ 	.word	0x000049f0
        /*06f0*/ 	.word	0x000000ff
        /*06f4*/ 	.word	0x00000000
        /*06f8*/ 	.short	0x0101
        /*06fa*/ 	.byte	0x0d
	.zero		1


	//   ....[97]....
        /*06fc*/ 	.word	0x00004a20
        /*0700*/ 	.word	0x000000ff
        /*0704*/ 	.word	0x000000d0
        /*0708*/ 	.short	0x010a
        /*070a*/ 	.byte	0x07
	.zero		1


	//   ....[98]....
        /*070c*/ 	.word	0x00004a60
        /*0710*/ 	.word	0x00000000
        /*0714*/ 	.word	0x000000d8
        /*0718*/ 	.short	0x010a
        /*071a*/ 	.byte	0xff
	.zero		1


	//   ....[99]....
        /*071c*/ 	.word	0x00004ce0
        /*0720*/ 	.word	0x00000000
        /*0724*/ 	.word	0x000000f0
        /*0728*/ 	.short	0x010a
        /*072a*/ 	.byte	0xff
	.zero		1


	//   ....[100]....
        /*072c*/ 	.word	0x00004da0
        /*0730*/ 	.word	0x00000000
        /*0734*/ 	.word	0x00000000
        /*0738*/ 	.short	0x0101
        /*073a*/ 	.byte	0xff
	.zero		1


	//   ....[101]....
        /*073c*/ 	.word	0x000058d0
        /*0740*/ 	.word	0x00000007
        /*0744*/ 	.word	0x000000c0
        /*0748*/ 	.short	0x010a
        /*074a*/ 	.byte	0xff
	.zero		1


	//   ....[102]....
        /*074c*/ 	.word	0x00005940
        /*0750*/ 	.word	0x00000005
        /*0754*/ 	.word	0x00000110
        /*0758*/ 	.short	0x010a
        /*075a*/ 	.byte	0xff
	.zero		1


	//   ....[103]....
        /*075c*/ 	.word	0x00005af0
        /*0760*/ 	.word	0x00000003
        /*0764*/ 	.word	0x000000c0
        /*0768*/ 	.short	0x010a
        /*076a*/ 	.byte	0xff
	.zero		1


	//   ....[104]....
        /*076c*/ 	.word	0x00005c80
        /*0770*/ 	.word	0x00000000
        /*0774*/ 	.word	0x00000000
        /*0778*/ 	.short	0x0101
        /*077a*/ 	.byte	0xff
	.zero		1


	//   ....[105]....
        /*077c*/ 	.word	0x00005d60
        /*0780*/ 	.word	0x0000008f
        /*0784*/ 	.word	0x00000110
        /*0788*/ 	.short	0x010a
        /*078a*/ 	.byte	0xff
	.zero		1


	//   ....[106]....
        /*078c*/ 	.word	0x0000cfe0
        /*0790*/ 	.word	0x00000003
        /*0794*/ 	.word	0x00000000
        /*0798*/ 	.short	0x0101
        /*079a*/ 	.byte	0xff
	.zero		1


	//   ....[107]....
        /*079c*/ 	.word	0x0000d750
        /*07a0*/ 	.word	0x00000003
        /*07a4*/ 	.word	0x000000c0
        /*07a8*/ 	.short	0x010a
        /*07aa*/ 	.byte	0xff
	.zero		1


	//   ....[108]....
        /*07ac*/ 	.word	0x0000d870
        /*07b0*/ 	.word	0x00000003
        /*07b4*/ 	.word	0x00000160
        /*07b8*/ 	.short	0x010a
        /*07ba*/ 	.byte	0xff
	.zero		1


	//   ....[109]....
        /*07bc*/ 	.word	0x0000d8d0
        /*07c0*/ 	.word	0x00000002
        /*07c4*/ 	.word	0x00000060
        /*07c8*/ 	.short	0x010a
        /*07ca*/ 	.byte	0xff
	.zero		1


	//   ....[110]....
        /*07cc*/ 	.word	0x0000d930
        /*07d0*/ 	.word	0x00000002
        /*07d4*/ 	.word	0x00000060
        /*07d8*/ 	.short	0x010a
        /*07da*/ 	.byte	0xff
	.zero		1


	//   ....[111]....
        /*07dc*/ 	.word	0x0000d980
        /*07e0*/ 	.word	0x00000002
        /*07e4*/ 	.word	0x000000f0
        /*07e8*/ 	.short	0x010a
        /*07ea*/ 	.byte	0xff
	.zero		1


	//   ....[112]....
        /*07ec*/ 	.word	0x0000d9e0
        /*07f0*/ 	.word	0x00000000
        /*07f4*/ 	.word	0x00000000
        /*07f8*/ 	.short	0x010a
        /*07fa*/ 	.byte	0xff
	.zero		1


	//   ....[113]....
        /*07fc*/ 	.word	0x0000da40
        /*0800*/ 	.word	0x00000000
        /*0804*/ 	.word	0x00000000
        /*0808*/ 	.short	0x010a
        /*080a*/ 	.byte	0xff
	.zero		1


	//   ....[114]....
        /*080c*/ 	.word	0x0000daa0
        /*0810*/ 	.word	0x00000000
        /*0814*/ 	.word	0x00000000
        /*0818*/ 	.short	0x010a
        /*081a*/ 	.byte	0xff
	.zero		1


	//   ....[115]....
        /*081c*/ 	.word	0x0000db00
        /*0820*/ 	.word	0x00000000
        /*0824*/ 	.word	0x00000000
        /*0828*/ 	.short	0x010a
        /*082a*/ 	.byte	0xff
	.zero		1


	//   ....[116]....
        /*082c*/ 	.word	0x0000db60
        /*0830*/ 	.word	0x00000000
        /*0834*/ 	.word	0x00000000
        /*0838*/ 	.short	0x010a
        /*083a*/ 	.byte	0xff
	.zero		1


	//   ....[117]....
        /*083c*/ 	.word	0x0000dbc0
        /*0840*/ 	.word	0x00000000
        /*0844*/ 	.word	0x00000000
        /*0848*/ 	.short	0x010a
        /*084a*/ 	.byte	0xff
	.zero		1


	//   ....[118]....
        /*084c*/ 	.word	0x0000dc20
        /*0850*/ 	.word	0x00000000
        /*0854*/ 	.word	0x00000000
        /*0858*/ 	.short	0x010a
        /*085a*/ 	.byte	0xff
	.zero		1


	//   ....[119]....
        /*085c*/ 	.word	0x0000dc80
        /*0860*/ 	.word	0x00000000
        /*0864*/ 	.word	0x00000000
        /*0868*/ 	.short	0x010a
        /*086a*/ 	.byte	0xff
	.zero		1


	//   ....[120]....
        /*086c*/ 	.word	0x0000dce0
        /*0870*/ 	.word	0x00000000
        /*0874*/ 	.word	0x00000000
        /*0878*/ 	.short	0x010a
        /*087a*/ 	.byte	0xff
	.zero		1


	//   ....[121]....
        /*087c*/ 	.word	0x0000dd40
        /*0880*/ 	.word	0x00000000
        /*0884*/ 	.word	0x00000000
        /*0888*/ 	.short	0x010a
        /*088a*/ 	.byte	0xff
	.zero		1


	//   ....[122]....
        /*088c*/ 	.word	0x0000dda0
        /*0890*/ 	.word	0x00000000
        /*0894*/ 	.word	0x00000000
        /*0898*/ 	.short	0x010a
        /*089a*/ 	.byte	0xff
	.zero		1


	//   ....[123]....
        /*089c*/ 	.word	0x0000ddf0
        /*08a0*/ 	.word	0x00000000
        /*08a4*/ 	.word	0x00000150
        /*08a8*/ 	.short	0x010a
        /*08aa*/ 	.byte	0xff
	.zero		1


	//   ....[124]....
        /*08ac*/ 	.word	0x0000de50
        /*08b0*/ 	.word	0x00000000
        /*08b4*/ 	.word	0x00000100
        /*08b8*/ 	.short	0x010a
        /*08ba*/ 	.byte	0xff
	.zero		1


	//   ....[125]....
        /*08bc*/ 	.word	0x0000dea0
        /*08c0*/ 	.word	0x00000000
        /*08c4*/ 	.word	0x000000f0
        /*08c8*/ 	.short	0x010a
        /*08ca*/ 	.byte	0xff
	.zero		1


	//   ....[126]....
        /*08cc*/ 	.word	0x0000df00
        /*08d0*/ 	.word	0x00000000
        /*08d4*/ 	.word	0x00000100
        /*08d8*/ 	.short	0x010a
        /*08da*/ 	.byte	0xff
	.zero		1


	//   ....[127]....
        /*08dc*/ 	.word	0x0000df50
        /*08e0*/ 	.word	0x00000000
        /*08e4*/ 	.word	0x000000f0
        /*08e8*/ 	.short	0x010a
        /*08ea*/ 	.byte	0xff
	.zero		1


	//   ....[128]....
        /*08ec*/ 	.word	0x0000dfb0
        /*08f0*/ 	.word	0x00000003
        /*08f4*/ 	.word	0x00000130
        /*08f8*/ 	.short	0x010a
        /*08fa*/ 	.byte	0xff
	.zero		1


	//   ....[129]....
        /*08fc*/ 	.word	0x0000e010
        /*0900*/ 	.word	0x00000000
        /*0904*/ 	.word	0x00000000
        /*0908*/ 	.short	0x010a
        /*090a*/ 	.byte	0xff
	.zero		1


	//   ....[130]....
        /*090c*/ 	.word	0x0000e070
        /*0910*/ 	.word	0x00000000
        /*0914*/ 	.word	0x00000000
        /*0918*/ 	.short	0x010a
        /*091a*/ 	.byte	0xff
	.zero		1


	//   ....[131]....
        /*091c*/ 	.word	0x0000e0d0
        /*0920*/ 	.word	0x00000000
        /*0924*/ 	.word	0x00000000
        /*0928*/ 	.short	0x010a
        /*092a*/ 	.byte	0xff
	.zero		1


	//   ....[132]....
        /*092c*/ 	.word	0x0000e130
        /*0930*/ 	.word	0x00000000
        /*0934*/ 	.word	0x00000000
        /*0938*/ 	.short	0x010a
        /*093a*/ 	.byte	0xff
	.zero		1


	//   ....[133]....
        /*093c*/ 	.word	0x0000e190
        /*0940*/ 	.word	0x00000000
        /*0944*/ 	.word	0x00000000
        /*0948*/ 	.short	0x010a
        /*094a*/ 	.byte	0xff
	.zero		1


	//   ....[134]....
        /*094c*/ 	.word	0x0000e1e0
        /*0950*/ 	.word	0x00000000
        /*0954*/ 	.word	0x000000f0
        /*0958*/ 	.short	0x010a
        /*095a*/ 	.byte	0xff
	.zero		1


	//   ....[135]....
        /*095c*/ 	.word	0x0000e240
        /*0960*/ 	.word	0x00000000
        /*0964*/ 	.word	0x000000e8
        /*0968*/ 	.short	0x010a
        /*096a*/ 	.byte	0xff
	.zero		1


	//   ....[136]....
        /*096c*/ 	.word	0x0000e2a0
        /*0970*/ 	.word	0x00000003
        /*0974*/ 	.word	0x000000d0
        /*0978*/ 	.short	0x010a
        /*097a*/ 	.byte	0xff
	.zero		1


	//   ....[137]....
        /*097c*/ 	.word	0x0000e300
        /*0980*/ 	.word	0x00000003
        /*0984*/ 	.word	0x000000d8
        /*0988*/ 	.short	0x010a
        /*098a*/ 	.byte	0xff
	.zero		1


	//   ....[138]....
        /*098c*/ 	.word	0x0000e360
        /*0990*/ 	.word	0x00000000
        /*0994*/ 	.word	0x000000d0
        /*0998*/ 	.short	0x010a
        /*099a*/ 	.byte	0xff
	.zero		1


	//   ....[139]....
        /*099c*/ 	.word	0x0000e3b0
        /*09a0*/ 	.word	0x00000000
        /*09a4*/ 	.word	0x000000f0
        /*09a8*/ 	.short	0x010a
        /*09aa*/ 	.byte	0xff
	.zero		1


	//   ....[140]....
        /*09ac*/ 	.word	0x0000e400
        /*09b0*/ 	.word	0x00000003
        /*09b4*/ 	.word	0x000000c0
        /*09b8*/ 	.short	0x010a
        /*09ba*/ 	.byte	0xff
	.zero		1


	//   ....[141]....
        /*09bc*/ 	.word	0x0000e450
        /*09c0*/ 	.word	0x0000008f
        /*09c4*/ 	.word	0x00000110
        /*09c8*/ 	.short	0x010a
        /*09ca*/ 	.byte	0xff
	.zero		1


	//----- nvinfo : EIATTR_NUM_MBARRIERS
	.align		4
.L_47:
        /*09cc*/ 	.byte	0x03, 0x38
        /*09ce*/ 	.short	0x002e


	//----- nvinfo : EIATTR_EXIT_INSTR_OFFSETS
	.align		4
        /*09d0*/ 	.byte	0x04, 0x1c
        /*09d2*/ 	.short	(.L_49 - .L_48)


	//   ....[0]....
.L_48:
        /*09d4*/ 	.word	0x00002a10


	//   ....[1]....
        /*09d8*/ 	.word	0x00002f00


	//   ....[2]....
        /*09dc*/ 	.word	0x00002f60


	//   ....[3]....
        /*09e0*/ 	.word	0x00003d80


	//   ....[4]....
        /*09e4*/ 	.word	0x00004a90


	//   ....[5]....
        /*09e8*/ 	.word	0x00004ad0


	//   ....[6]....
        /*09ec*/ 	.word	0x0000d860


	//----- nvinfo : EIATTR_MAX_THREADS
	.align		4
.L_49:
        /*09f0*/ 	.byte	0x04, 0x05
        /*09f2*/ 	.short	(.L_51 - .L_50)
.L_50:
        /*09f4*/ 	.word	0x00000100
        /*09f8*/ 	.word	0x00000001
        /*09fc*/ 	.word	0x00000001


	//----- nvinfo : EIATTR_CRS_STACK_SIZE
	.align		4
.L_51:
        /*0a00*/ 	.byte	0x04, 0x1e
        /*0a02*/ 	.short	(.L_53 - .L_52)
.L_52:
        /*0a04*/ 	.word	0x00000000


	//----- nvinfo : EIATTR_CBANK_PARAM_SIZE
	.align		4
.L_53:
        /*0a08*/ 	.byte	0x03, 0x19
        /*0a0a*/ 	.short	0x0800


	//----- nvinfo : EIATTR_PARAM_CBANK
	.align		4
        /*0a0c*/ 	.byte	0x04, 0x0a
        /*0a0e*/ 	.short	(.L_55 - .L_54)
	.align		4
.L_54:
        /*0a10*/ 	.word	index@(.nv.constant0._ZN7cutlass13device_kernelINS_4gemm6kernel13GemmUniversalIN4cute5tupleIJiiiiEEENS1_10collective13CollectiveMmaINS1_35MainloopSm100TmaUmmaWarpSpecializedILi12ELi2ELi4ENS5_IJNS4_1CILi1EEESB_SB_EEEEENS5_IJNSA_ILi128EEESE_NSA_ILi64EEEEEENS_12float_e4m3_tENS5_IJlSB_lEEESH_SI_NS4_8TiledMMAINS4_8MMA_AtomIJNS4_10MMA_TraitsINS4_19SM100_MMA_F8F6F4_SSEJSH_SH_fSE_SE_NS4_17integral_constantINS4_4UMMA5MajorELSP_0EEESQ_NSN_INSO_7ScaleInELSR_0EEESS_EEEEEENS4_6LayoutISC_NS5_IJNSA_ILi0EEESW_SW_EEEEENS5_IJNS4_10UnderscoreESZ_SZ_EEEEENS4_13SM90_TMA_LOADENS4_14ComposedLayoutINS4_7SwizzleILi2ELi4ELi3EEENS4_18smem_ptr_flag_bitsILi8EEENSV_INS5_IJNSA_ILi8EEESF_EEENS5_IJSF_SB_EEEEEEEvNS4_8identityES12_S1C_vS1D_EENS_8epilogue10collective18CollectiveEpilogueINS1F_23Sm100TmaWarpSpecializedILi2ELi2ELi64ELb0ELb0EEEJSG_NS5_IJNSV_ISE_SB_EENSV_ISF_SB_EEEEESH_SI_SH_SI_NS1F_6fusion15FusionCallbacksIS1J_NS1N_13LinCombEltActINS1F_6thread4GELUESH_fSH_fLNS_15FloatRoundStyleE2EEESG_S1M_JEEENS4_5SM1004TMEM4LOAD26SM100_TMEM_LOAD_32dp32b64xES12_S1C_NS4_39AutoVectorizingCopyWithAssumedAlignmentILi128EEENS4_14SM90_TMA_STOREES1C_S20_S20_EEEvvEEEEvNT_6ParamsE)
        /*0a14*/ 	.short	0x0380
        /*0a16*/ 	.short	0x0800


	//----- nvinfo : EIATTR_SW_WAR
	.align		4
.L_55:
        /*0a18*/ 	.byte	0x04, 0x36
        /*0a1a*/ 	.short	(.L_57 - .L_56)
.L_56:
        /*0a1c*/ 	.word	0x00000008
.L_57:


//--------------------- .nv.callgraph             --------------------------
	.section	.nv.callgraph,"",@"SHT_CUDA_CALLGRAPH"
	.align	4
	.sectionentsize	8
	.align		4
        /*0000*/ 	.word	0x00000000
	.align		4
        /*0004*/ 	.word	0xffffffff
	.align		4
        /*0008*/ 	.word	index@(_ZN7cutlass13device_kernelINS_4gemm6kernel13GemmUniversalIN4cute5tupleIJiiiiEEENS1_10collective13CollectiveMmaINS1_35MainloopSm100TmaUmmaWarpSpecializedILi12ELi2ELi4ENS5_IJNS4_1CILi1EEESB_SB_EEEEENS5_IJNSA_ILi128EEESE_NSA_ILi64EEEEEENS_12float_e4m3_tENS5_IJlSB_lEEESH_SI_NS4_8TiledMMAINS4_8MMA_AtomIJNS4_10MMA_TraitsINS4_19SM100_MMA_F8F6F4_SSEJSH_SH_fSE_SE_NS4_17integral_constantINS4_4UMMA5MajorELSP_0EEESQ_NSN_INSO_7ScaleInELSR_0EEESS_EEEEEENS4_6LayoutISC_NS5_IJNSA_ILi0EEESW_SW_EEEEENS5_IJNS4_10UnderscoreESZ_SZ_EEEEENS4_13SM90_TMA_LOADENS4_14ComposedLayoutINS4_7SwizzleILi2ELi4ELi3EEENS4_18smem_ptr_flag_bitsILi8EEENSV_INS5_IJNSA_ILi8EEESF_EEENS5_IJSF_SB_EEEEEEEvNS4_8identityES12_S1C_vS1D_EENS_8epilogue10collective18CollectiveEpilogueINS1F_23Sm100TmaWarpSpecializedILi2ELi2ELi64ELb0ELb0EEEJSG_NS5_IJNSV_ISE_SB_EENSV_ISF_SB_EEEEESH_SI_SH_SI_NS1F_6fusion15FusionCallbacksIS1J_NS1N_13LinCombEltActINS1F_6thread4GELUESH_fSH_fLNS_15FloatRoundStyleE2EEESG_S1M_JEEENS4_5SM1004TMEM4LOAD26SM100_TMEM_LOAD_32dp32b64xES12_S1C_NS4_39AutoVectorizingCopyWithAssumedAlignmentILi128EEENS4_14SM90_TMA_STOREES1C_S20_S20_EEEvvEEEEvNT_6ParamsE)
	.align		4
        /*000c*/ 	.word	index@(__assertfail)
	.align		4
        /*0010*/ 	.word	0x00000000
	.align		4
        /*0014*/ 	.word	0xfffffffe
	.align		4
        /*0018*/ 	.word	0x00000000
	.align		4
        /*001c*/ 	.word	0xfffffffd
	.align		4
        /*0020*/ 	.word	0x00000000
	.align		4
        /*0024*/ 	.word	0xfffffffc


//--------------------- .nv.constant4             --------------------------
	.section	.nv.constant4,"a",@progbits
	.align	8
	.align		8
.nv.constant4:
        /*0000*/ 	.dword	__assertfail
	.align		8
        /*0008*/ 	.dword	__unnamed_1
	.align		8
        /*0010*/ 	.dword	__unnamed_2
	.align		8
        /*0018*/ 	.dword	_ZN39_INTERNAL_7c1d6317_4_k_cu_15891262_37544cuda3std3__45__cpo5beginE
	.align		8
        /*0020*/ 	.dword	_ZN39_INTERNAL_7c1d6317_4_k_cu_15891262_37544cuda3std3__45__cpo3endE
	.align		8
        /*0028*/ 	.dword	_ZN39_INTERNAL_7c1d6317_4_k_cu_15891262_37544cuda3std3__45__cpo6cbeginE
	.align		8
        /*0030*/ 	.dword	_ZN39_INTERNAL_7c1d6317_4_k_cu_15891262_37544cuda3std3__45__cpo4cendE
	.align		8
        /*0038*/ 	.dword	_ZN39_INTERNAL_7c1d6317_4_k_cu_15891262_37544cuda3std3__441_GLOBAL__N__7c1d6317_4_k_cu_15891262_37546ignoreE
	.align		8
        /*0040*/ 	.dword	_ZN39_INTERNAL_7c1d6317_4_k_cu_15891262_37544cuda3std3__419piecewise_constructE
	.align		8
        /*0048*/ 	.dword	_ZN39_INTERNAL_7c1d6317_4_k_cu_15891262_37544cuda3std3__48in_placeE
	.align		8
        /*0050*/ 	.dword	_ZN39_INTERNAL_7c1d6317_4_k_cu_15891262_37544cuda3std6ranges3__45__cpo4swapE
	.align		8
        /*0058*/ 	.dword	_ZN39_INTERNAL_7c1d6317_4_k_cu_15891262_37544cuda3std6ranges3__45__cpo9iter_moveE
	.align		8
        /*0060*/ 	.dword	_ZN39_INTERNAL_7c1d6317_4_k_cu_15891262_37544cute7productE
	.align		8
        /*0068*/ 	.dword	_ZN39_INTERNAL_7c1d6317_4_k_cu_15891262_37544cute1_E
	.align		8
        /*0070*/ 	.dword	$str$25
	.align		8
        /*0078*/ 	.dword	$str$26
	.align		8
        /*0080*/ 	.dword	$str$27
	.align		8
        /*0088*/ 	.dword	$str$28


//--------------------- .text._ZN7cutlass13device_kernelINS_4gemm6kernel13GemmUniversalIN4cute5tupleIJiiiiEEENS1_10collective13CollectiveMmaINS1_35MainloopSm100TmaUmmaWarpSpecializedILi12ELi2ELi4ENS5_IJNS4_1CILi1EEESB_SB_EEEEENS5_IJNSA_ILi128EEESE_NSA_ILi64EEEEEENS_12float_e4m3_tENS5_IJlSB_lEEESH_SI_NS4_8TiledMMAINS4_8MMA_AtomIJNS4_10MMA_TraitsINS4_19SM100_MMA_F8F6F4_SSEJSH_SH_fSE_SE_NS4_17integral_constantINS4_4UMMA5MajorELSP_0EEESQ_NSN_INSO_7ScaleInELSR_0EEESS_EEEEEENS4_6LayoutISC_NS5_IJNSA_ILi0EEESW_SW_EEEEENS5_IJNS4_10UnderscoreESZ_SZ_EEEEENS4_13SM90_TMA_LOADENS4_14ComposedLayoutINS4_7SwizzleILi2ELi4ELi3EEENS4_18smem_ptr_flag_bitsILi8EEENSV_INS5_IJNSA_ILi8EEESF_EEENS5_IJSF_SB_EEEEEEEvNS4_8identityES12_S1C_vS1D_EENS_8epilogue10collective18CollectiveEpilogueINS1F_23Sm100TmaWarpSpecializedILi2ELi2ELi64ELb0ELb0EEEJSG_NS5_IJNSV_ISE_SB_EENSV_ISF_SB_EEEEESH_SI_SH_SI_NS1F_6fusion15FusionCallbacksIS1J_NS1N_13LinCombEltActINS1F_6thread4GELUESH_fSH_fLNS_15FloatRoundStyleE2EEESG_S1M_JEEENS4_5SM1004TMEM4LOAD26SM100_TMEM_LOAD_32dp32b64xES12_S1C_NS4_39AutoVectorizingCopyWithAssumedAlignmentILi128EEENS4_14SM90_TMA_STOREES1C_S20_S20_EEEvvEEEEvNT_6ParamsE --------------------------
	.section	.text._ZN7cutlass13device_kernelINS_4gemm6kernel13GemmUniversalIN4cute5tupleIJiiiiEEENS1_10collective13CollectiveMmaINS1_35MainloopSm100TmaUmmaWarpSpecializedILi12ELi2ELi4ENS5_IJNS4_1CILi1EEESB_SB_EEEEENS5_IJNSA_ILi128EEESE_NSA_ILi64EEEEEENS_12float_e4m3_tENS5_IJlSB_lEEESH_SI_NS4_8TiledMMAINS4_8MMA_AtomIJNS4_10MMA_TraitsINS4_19SM100_MMA_F8F6F4_SSEJSH_SH_fSE_SE_NS4_17integral_constantINS4_4UMMA5MajorELSP_0EEESQ_NSN_INSO_7ScaleInELSR_0EEESS_EEEEEENS4_6LayoutISC_NS5_IJNSA_ILi0EEESW_SW_EEEEENS5_IJNS4_10UnderscoreESZ_SZ_EEEEENS4_13SM90_TMA_LOADENS4_14ComposedLayoutINS4_7SwizzleILi2ELi4ELi3EEENS4_18smem_ptr_flag_bitsILi8EEENSV_INS5_IJNSA_ILi8EEESF_EEENS5_IJSF_SB_EEEEEEEvNS4_8identityES12_S1C_vS1D_EENS_8epilogue10collective18CollectiveEpilogueINS1F_23Sm100TmaWarpSpecializedILi2ELi2ELi64ELb0ELb0EEEJSG_NS5_IJNSV_ISE_SB_EENSV_ISF_SB_EEEEESH_SI_SH_SI_NS1F_6fusion15FusionCallbacksIS1J_NS1N_13LinCombEltActINS1F_6thread4GELUESH_fSH_fLNS_15FloatRoundStyleE2EEESG_S1M_JEEENS4_5SM1004TMEM4LOAD26SM100_TMEM_LOAD_32dp32b64xES12_S1C_NS4_39AutoVectorizingCopyWithAssumedAlignmentILi128EEENS4_14SM90_TMA_STOREES1C_S20_S20_EEEvvEEEEvNT_6ParamsE,"ax",@progbits
	.align	128
.text._ZN7cutlass13device_kernelINS_4gemm6kernel13GemmUniversalIN4cute5tupleIJiiiiEEENS1_10collective13CollectiveMmaINS1_35MainloopSm100TmaUmmaWarpSpecializedILi12ELi2ELi4ENS5_IJNS4_1CILi1EEESB_SB_EEEEENS5_IJNSA_ILi128EEESE_NSA_ILi64EEEEEENS_12float_e4m3_tENS5_IJlSB_lEEESH_SI_NS4_8TiledMMAINS4_8MMA_AtomIJNS4_10MMA_TraitsINS4_19SM100_MMA_F8F6F4_SSEJSH_SH_fSE_SE_NS4_17integral_constantINS4_4UMMA5MajorELSP_0EEESQ_NSN_INSO_7ScaleInELSR_0EEESS_EEEEEENS4_6LayoutISC_NS5_IJNSA_ILi0EEESW_SW_EEEEENS5_IJNS4_10UnderscoreESZ_SZ_EEEEENS4_13SM90_TMA_LOADENS4_14ComposedLayoutINS4_7SwizzleILi2ELi4ELi3EEENS4_18smem_ptr_flag_bitsILi8EEENSV_INS5_IJNSA_ILi8EEESF_EEENS5_IJSF_SB_EEEEEEEvNS4_8identityES12_S1C_vS1D_EENS_8epilogue10collective18CollectiveEpilogueINS1F_23Sm100TmaWarpSpecializedILi2ELi2ELi64ELb0ELb0EEEJSG_NS5_IJNSV_ISE_SB_EENSV_ISF_SB_EEEEESH_SI_SH_SI_NS1F_6fusion15FusionCallbacksIS1J_NS1N_13LinCombEltActINS1F_6thread4GELUESH_fSH_fLNS_15FloatRoundStyleE2EEESG_S1M_JEEENS4_5SM1004TMEM4LOAD26SM100_TMEM_LOAD_32dp32b64xES12_S1C_NS4_39AutoVectorizingCopyWithAssumedAlignmentILi128EEENS4_14SM90_TMA_STOREES1C_S20_S20_EEEvvEEEEvNT_6ParamsE:
        .type           _ZN7cutlass13device_kernelINS_4gemm6kernel13GemmUniversalIN4cute5tupleIJiiiiEEENS1_10collective13CollectiveMmaINS1_35MainloopSm100TmaUmmaWarpSpecializedILi12ELi2ELi4ENS5_IJNS4_1CILi1EEESB_SB_EEEEENS5_IJNSA_ILi128EEESE_NSA_ILi64EEEEEENS_12float_e4m3_tENS5_IJlSB_lEEESH_SI_NS4_8TiledMMAINS4_8MMA_AtomIJNS4_10MMA_TraitsINS4_19SM100_MMA_F8F6F4_SSEJSH_SH_fSE_SE_NS4_17integral_constantINS4_4UMMA5MajorELSP_0EEESQ_NSN_INSO_7ScaleInELSR_0EEESS_EEEEEENS4_6LayoutISC_NS5_IJNSA_ILi0EEESW_SW_EEEEENS5_IJNS4_10UnderscoreESZ_SZ_EEEEENS4_13SM90_TMA_LOADENS4_14ComposedLayoutINS4_7SwizzleILi2ELi4ELi3EEENS4_18smem_ptr_flag_bitsILi8EEENSV_INS5_IJNSA_ILi8EEESF_EEENS5_IJSF_SB_EEEEEEEvNS4_8identityES12_S1C_vS1D_EENS_8epilogue10collective18CollectiveEpilogueINS1F_23Sm100TmaWarpSpecializedILi2ELi2ELi64ELb0ELb0EEEJSG_NS5_IJNSV_ISE_SB_EENSV_ISF_SB_EEEEESH_SI_SH_SI_NS1F_6fusion15FusionCallbacksIS1J_NS1N_13LinCombEltActINS1F_6thread4GELUESH_fSH_fLNS_15FloatRoundStyleE2EEESG_S1M_JEEENS4_5SM1004TMEM4LOAD26SM100_TMEM_LOAD_32dp32b64xES12_S1C_NS4_39AutoVectorizingCopyWithAssumedAlignmentILi128EEENS4_14SM90_TMA_STOREES1C_S20_S20_EEEvvEEEEvNT_6ParamsE,@function
        .size           _ZN7cutlass13device_kernelINS_4gemm6kernel13GemmUniversalIN4cute5tupleIJiiiiEEENS1_10collective13CollectiveMmaINS1_35MainloopSm100TmaUmmaWarpSpecializedILi12ELi2ELi4ENS5_IJNS4_1CILi1EEESB_SB_EEEEENS5_IJNSA_ILi128EEESE_NSA_ILi64EEEEEENS_12float_e4m3_tENS5_IJlSB_lEEESH_SI_NS4_8TiledMMAINS4_8MMA_AtomIJNS4_10MMA_TraitsINS4_19SM100_MMA_F8F6F4_SSEJSH_SH_fSE_SE_NS4_17integral_constantINS4_4UMMA5MajorELSP_0EEESQ_NSN_INSO_7ScaleInELSR_0EEESS_EEEEEENS4_6LayoutISC_NS5_IJNSA_ILi0EEESW_SW_EEEEENS5_IJNS4_10UnderscoreESZ_SZ_EEEEENS4_13SM90_TMA_LOADENS4_14ComposedLayoutINS4_7SwizzleILi2ELi4ELi3EEENS4_18smem_ptr_flag_bitsILi8EEENSV_INS5_IJNSA_ILi8EEESF_EEENS5_IJSF_SB_EEEEEEEvNS4_8identityES12_S1C_vS1D_EENS_8epilogue10collective18CollectiveEpilogueINS1F_23Sm100TmaWarpSpecializedILi2ELi2ELi64ELb0ELb0EEEJSG_NS5_IJNSV_ISE_SB_EENSV_ISF_SB_EEEEESH_SI_SH_SI_NS1F_6fusion15FusionCallbacksIS1J_NS1N_13LinCombEltActINS1F_6thread4GELUESH_fSH_fLNS_15FloatRoundStyleE2EEESG_S1M_JEEENS4_5SM1004TMEM4LOAD26SM100_TMEM_LOAD_32dp32b64xES12_S1C_NS4_39AutoVectorizingCopyWithAssumedAlignmentILi128EEENS4_14SM90_TMA_STOREES1C_S20_S20_EEEvvEEEEvNT_6ParamsE,(.L_x_167 - _ZN7cutlass13device_kernelINS_4gemm6kernel13GemmUniversalIN4cute5tupleIJiiiiEEENS1_10collective13CollectiveMmaINS1_35MainloopSm100TmaUmmaWarpSpecializedILi12ELi2ELi4ENS5_IJNS4_1CILi1EEESB_SB_EEEEENS5_IJNSA_ILi128EEESE_NSA_ILi64EEEEEENS_12float_e4m3_tENS5_IJlSB_lEEESH_SI_NS4_8TiledMMAINS4_8MMA_AtomIJNS4_10MMA_TraitsINS4_19SM100_MMA_F8F6F4_SSEJSH_SH_fSE_SE_NS4_17integral_constantINS4_4UMMA5MajorELSP_0EEESQ_NSN_INSO_7ScaleInELSR_0EEESS_EEEEEENS4_6LayoutISC_NS5_IJNSA_ILi0EEESW_SW_EEEEENS5_IJNS4_10UnderscoreESZ_SZ_EEEEENS4_13SM90_TMA_LOADENS4_14ComposedLayoutINS4_7SwizzleILi2ELi4ELi3EEENS4_18smem_ptr_flag_bitsILi8EEENSV_INS5_IJNSA_ILi8EEESF_EEENS5_IJSF_SB_EEEEEEEvNS4_8identityES12_S1C_vS1D_EENS_8epilogue10collective18CollectiveEpilogueINS1F_23Sm100TmaWarpSpecializedILi2ELi2ELi64ELb0ELb0EEEJSG_NS5_IJNSV_ISE_SB_EENSV_ISF_SB_EEEEESH_SI_SH_SI_NS1F_6fusion15FusionCallbacksIS1J_NS1N_13LinCombEltActINS1F_6thread4GELUESH_fSH_fLNS_15FloatRoundStyleE2EEESG_S1M_JEEENS4_5SM1004TMEM4LOAD26SM100_TMEM_LOAD_32dp32b64xES12_S1C_NS4_39AutoVectorizingCopyWithAssumedAlignmentILi128EEENS4_14SM90_TMA_STOREES1C_S20_S20_EEEvvEEEEvNT_6ParamsE)
        .other          _ZN7cutlass13device_kernelINS_4gemm6kernel13GemmUniversalIN4cute5tupleIJiiiiEEENS1_10collective13CollectiveMmaINS1_35MainloopSm100TmaUmmaWarpSpecializedILi12ELi2ELi4ENS5_IJNS4_1CILi1EEESB_SB_EEEEENS5_IJNSA_ILi128EEESE_NSA_ILi64EEEEEENS_12float_e4m3_tENS5_IJlSB_lEEESH_SI_NS4_8TiledMMAINS4_8MMA_AtomIJNS4_10MMA_TraitsINS4_19SM100_MMA_F8F6F4_SSEJSH_SH_fSE_SE_NS4_17integral_constantINS4_4UMMA5MajorELSP_0EEESQ_NSN_INSO_7ScaleInELSR_0EEESS_EEEEEENS4_6LayoutISC_NS5_IJNSA_ILi0EEESW_SW_EEEEENS5_IJNS4_10UnderscoreESZ_SZ_EEEEENS4_13SM90_TMA_LOADENS4_14ComposedLayoutINS4_7SwizzleILi2ELi4ELi3EEENS4_18smem_ptr_flag_bitsILi8EEENSV_INS5_IJNSA_ILi8EEESF_EEENS5_IJSF_SB_EEEEEEEvNS4_8identityES12_S1C_vS1D_EENS_8epilogue10collective18CollectiveEpilogueINS1F_23Sm100TmaWarpSpecializedILi2ELi2ELi64ELb0ELb0EEEJSG_NS5_IJNSV_ISE_SB_EENSV_ISF_SB_EEEEESH_SI_SH_SI_NS1F_6fusion15FusionCallbacksIS1J_NS1N_13LinCombEltActINS1F_6thread4GELUESH_fSH_fLNS_15FloatRoundStyleE2EEESG_S1M_JEEENS4_5SM1004TMEM4LOAD26SM100_TMEM_LOAD_32dp32b64xES12_S1C_NS4_39AutoVectorizingCopyWithAssumedAlignmentILi128EEENS4_14SM90_TMA_STOREES1C_S20_S20_EEEvvEEEEvNT_6ParamsE,@"STO_CUDA_ENTRY STV_DEFAULT"
_ZN7cutlass13device_kernelINS_4gemm6kernel13GemmUniversalIN4cute5tupleIJiiiiEEENS1_10collective13CollectiveMmaINS1_35MainloopSm100TmaUmmaWarpSpecializedILi12ELi2ELi4ENS5_IJNS4_1CILi1EEESB_SB_EEEEENS5_IJNSA_ILi128EEESE_NSA_ILi64EEEEEENS_12float_e4m3_tENS5_IJlSB_lEEESH_SI_NS4_8TiledMMAINS4_8MMA_AtomIJNS4_10MMA_TraitsINS4_19SM100_MMA_F8F6F4_SSEJSH_SH_fSE_SE_NS4_17integral_constantINS4_4UMMA5MajorELSP_0EEESQ_NSN_INSO_7ScaleInELSR_0EEESS_EEEEEENS4_6LayoutISC_NS5_IJNSA_ILi0EEESW_SW_EEEEENS5_IJNS4_10UnderscoreESZ_SZ_EEEEENS4_13SM90_TMA_LOADENS4_14ComposedLayoutINS4_7SwizzleILi2ELi4ELi3EEENS4_18smem_ptr_flag_bitsILi8EEENSV_INS5_IJNSA_ILi8EEESF_EEENS5_IJSF_SB_EEEEEEEvNS4_8identityES12_S1C_vS1D_EENS_8epilogue10collective18CollectiveEpilogueINS1F_23Sm100TmaWarpSpecializedILi2ELi2ELi64ELb0ELb0EEEJSG_NS5_IJNSV_ISE_SB_EENSV_ISF_SB_EEEEESH_SI_SH_SI_NS1F_6fusion15FusionCallbacksIS1J_NS1N_13LinCombEltActINS1F_6thread4GELUESH_fSH_fLNS_15FloatRoundStyleE2EEESG_S1M_JEEENS4_5SM1004TMEM4LOAD26SM100_TMEM_LOAD_32dp32b64xES12_S1C_NS4_39AutoVectorizingCopyWithAssumedAlignmentILi128EEENS4_14SM90_TMA_STOREES1C_S20_S20_EEEvvEEEEvNT_6ParamsE:
[----:B------:R-:W1:Y:S01]  /*0000*/  LDC R1, c[0x0][0x37c] ;  /* 0x0000df00ff017b82 */ /* 0x000e620000000800 */
[----:B------:R-:W2:Y:S01]  /*0010*/  S2R R173, SR_TID.X ;  /* 0x0000000000ad7919 */ /* 0x000ea20000002100 */
[----:B------:R-:W3:Y:S01]  /*0020*/  LDCU.64 UR6, c[0x0][0x890] ;  /* 0x00011200ff0677ac */ /* 0x000ee20008000a00 */
[----:B------:R-:W-:Y:S02]  /*0030*/  PRMT R141, RZ, 0x7610, R141 ;  /* 0x00007610ff8d7816 */ /* 0x000fe4000000008d */
[----:B------:R-:W-:Y:S01]  /*0040*/  ELECT P5, URZ, PT ;  /* 0x0000000000ff782f */ /* 0x000fe200038a0000 */
[----:B------:R-:W4:Y:S01]  /*0050*/  LDCU.64 UR38, c[0x0][0x358] ;  /* 0x00006b00ff2677ac */ /* 0x000f220008000a00 */
[----:B---3--:R-:W-:-:S04]  /*0060*/  UISETP.NE.U32.AND UP2, UPT, UR6, URZ, UPT ;  /* 0x000000ff0600728c */ /* 0x008fc8000bf45070 */
[----:B------:R-:W-:Y:S01]  /*0070*/  UISETP.NE.AND.EX UP2, UPT, UR7, URZ, UPT, UP2 ;  /* 0x000000ff0700728c */ /* 0x000fe2000bf45320 */
[----:B--2---:R-:W-:-:S05]  /*0080*/  SHF.R.U32.HI R179, RZ, 0x5, R173 ;  /* 0x00000005ffb37819 */ /* 0x004fca00000116ad */
[----:B------:R-:W2:Y:S02]  /*0090*/  SHFL.IDX PT, R0, R179, RZ, 0x1f ;  /* 0x00001fffb3007589 */ /* 0x000ea400000e0000 */
[----:B--2---:R-:W-:Y:S01]  /*00a0*/  R2UR UR8, R0 ;  /* 0x00000000000872ca */ /* 0x004fe200000e0000 */
[----:B-1--4-:R-:W-:Y:S05]  /*00b0*/  BRA.U UP2, `(.L_x_0) ;  /* 0x00000001022c7547 */ /* 0x012fea000b800000 */
[----:B------:R-:W1:Y:S02]  /*00c0*/  LDCU.64 UR4, c[0x0][0x888] ;  /* 0x00011100ff0477ac */ /* 0x000e640008000a00 */
[----:B-1----:R-:W-:-:S04]  /*00d0*/  UISETP.NE.U32.AND UP0, UPT, UR4, URZ, UPT ;  /* 0x000000ff0400728c */ /* 0x002fc8000bf05070 */
[----:B------:R-:W-:-:S09]  /*00e0*/  UISETP.NE.AND.EX UP0, UPT, UR5, URZ, UPT, UP0 ;  /* 0x000000ff0500728c */ /* 0x000fd2000bf05300 */
[----:B------:R-:W-:Y:S05]  /*00f0*/  BRA.U !UP0, `(.L_x_1) ;  /* 0x0000000108107547 */ /* 0x000fea000b800000 */
[----:B------:R-:W1:Y:S02]  /*0100*/  LDC.64 R2, c[0x0][0x888] ;  /* 0x00022200ff027b82 */ /* 0x000e640000000a00 */
[----:B-1----:R1:W5:Y:S01]  /*0110*/  LDG.E R95, desc[UR38][R2.64] ;  /* 0x00000026025f7981 */ /* 0x002362000c1e1900 */
[----:B------:R-:W-:Y:S01]  /*0120*/  HFMA2 R141, -RZ, RZ, 0, 5.9604644775390625e-08 ;  /* 0x00000001ff8d7431 */ /* 0x000fe200000001ff */
[----:B------:R-:W-:Y:S05]  /*0130*/  BRA `(.L_x_0) ;  /* 0x00000000000c7947 */ /* 0x000fea0003800000 */
.L_x_1:
[----:B------:R-:W1:Y:S01]  /*0140*/  LDCU UR4, c[0x0][0x880] ;  /* 0x00011000ff0477ac */ /* 0x000e620008000800 */
[----:B------:R-:W-:Y:S01]  /*0150*/  HFMA2 R141, -RZ, RZ, 0, 5.9604644775390625e-08 ;  /* 0x00000001ff8d7431 */ /* 0x000fe200000001ff */
[----:B-1----:R-:W-:-:S07]  /*0160*/  MOV R95, UR4 ;  /* 0x00000004005f7c02 */ /* 0x002fce0008000f00 */
.L_x_0:
[----:B------:R-:W2:Y:S02]  /*0170*/  LDCU.64 UR4, c[0x0][0x8b0] ;  /* 0x00011600ff0477ac */ /* 0x000ea40008000a00 */
[----:B--2---:R-:W-:-:S04]  /*0180*/  UISETP.NE.U32.AND UP0, UPT, UR4, URZ, UPT ;  /* 0x000000ff0400728c */ /* 0x004fc8000bf05070 */
[----:B------:R-:W-:-:S09]  /*0190*/  UISETP.NE.AND.EX UP0, UPT, UR5, URZ, UPT, UP0 ;  /* 0x000000ff0500728c */ /* 0x000fd2000bf05300 */
[----:B------:R-:W-:Y:S05]  /*01a0*/  BRA.U UP0, `(.L_x_2) ;  /* 0x0000000100247547 */ /* 0x000fea000b800000 */
[----:B------:R-:W2:Y:S02]  /*01b0*/  LDCU.64 UR4, c[0x0][0x8a8] ;  /* 0x00011500ff0477ac */ /* 0x000ea40008000a00 */
[----:B--2---:R-:W-:-:S04]  /*01c0*/  UISETP.NE.U32.AND UP0, UPT, UR4, URZ, UPT ;  /* 0x000000ff0400728c */ /* 0x004fc8000bf05070 */
[----:B------:R-:W-:-:S09]  /*01d0*/  UISETP.NE.AND.EX UP0, UPT, UR5, URZ, UPT, UP0 ;  /* 0x000000ff0500728c */ /* 0x000fd2000bf05300 */
[----:B------:R-:W-:Y:S05]  /*01e0*/  BRA.U !UP0, `(.L_x_3) ;  /* 0x00000001080c7547 */ /* 0x000fea000b800000 */
[----:B-1----:R-:W1:Y:S02]  /*01f0*/  LDC.64 R2, c[0x0][0x8a8] ;  /* 0x00022a00ff027b82 */ /* 0x002e640000000a00 */
[----:B-1----:R2:W5:Y:S01]  /*0200*/  LDG.E R77, desc[UR38][R2.64] ;  /* 0x00000026024d7981 */ /* 0x002562000c1e1900 */
[----:B------:R-:W-:Y:S05]  /*0210*/  BRA `(.L_x_2) ;  /* 0x0000000000087947 */ /* 0x000fea0003800000 */
.L_x_3:
[----:B------:R-:W2:Y:S02]  /*0220*/  LDCU UR4, c[0x0][0x8a0] ;  /* 0x00011400ff0477ac */ /* 0x000ea40008000800 */
[----:B--2---:R-:W-:Y:S02]  /*0230*/  MOV R77, UR4 ;  /* 0x00000004004d7c02 */ /* 0x004fe40008000f00 */
.L_x_2:
[----:B------:R-:W-:Y:S01]  /*0240*/  IMAD.U32 R0, RZ, RZ, UR8 ;  /* 0x00000008ff007e24 */ /* 0x000fe2000f8e00ff */
[----:B------:R-:W-:Y:S04]  /*0250*/  BSSY.RECONVERGENT B0, `(.L_x_4) ;  /* 0x000000c000007945 */ /* 0x000fe80003800200 */
[C---:B------:R-:W-:Y:S02]  /*0260*/  ISETP.NE.OR P1, PT, R0.reuse, 0x1, !P5 ;  /* 0x000000010000780c */ /* 0x040fe40006f25670 */
[----:B------:R-:W-:-:S11]  /*0270*/  ISETP.NE.OR P0, PT, R0, 0x3, !P5 ;  /* 0x000000030000780c */ /* 0x000fd60006f05670 */
[----:B------:R-:W-:Y:S05]  /*0280*/  @P1 BRA `(.L_x_5) ;  /* 0x0000000000201947 */ /* 0x000fea0003800000 */
[----:B------:R-:W3:Y:S02]  /*0290*/  LDCU.64 UR4, c[0x0][0x348] ;  /* 0x00006900ff0477ac */ /* 0x000ee40008000a00 */
[----:B---3--:R-:W-:Y:S02]  /*02a0*/  UIADD3 UR10, UP1, UPT, UR4, 0x80, URZ ;  /* 0x00000080040a7890 */ /* 0x008fe4000ff3e0ff */
[----:B------:R-:W-:Y:S02]  /*02b0*/  UIADD3 UR4, UP0, UPT, UR4, 0x180, URZ ;  /* 0x0000018004047890 */ /* 0x000fe4000ff1e0ff */
[----:B------:R-:W-:Y:S02]  /*02c0*/  UIADD3.X UR11, UPT, UPT, URZ, UR5, URZ, UP1, !UPT ;  /* 0x00000005ff0b7290 */ /* 0x000fe40008ffe4ff */
[----:B------:R-:W-:-:S07]  /*02d0*/  UIADD3.X UR5, UPT, UPT, URZ, UR5, URZ, UP0, !UPT ;  /* 0x00000005ff057290 */ /* 0x000fce00087fe4ff */
[----:B------:R3:W-:Y:S02]  /*02e0*/  UTMACCTL.PF [UR10] ;  /* 0x000000000a0079b9 */ /* 0x0007e40008040000 */
[----:B------:R3:W-:Y:S02]  /*02f0*/  UTMACCTL.PF [UR4] ;  /* 0x00000000040079b9 */ /* 0x0007e40008040000 */
[----:B---3--:R-:W-:Y:S01]  /*0300*/  NOP ;  /* 0x0000000000007918 */ /* 0x008fe20000000000 */
.L_x_5:
[----:B------:R-:W-:Y:S05]  /*0310*/  BSYNC.RECONVERGENT B0 ;  /* 0x0000000000007941 */ /* 0x000fea0003800200 */
.L_x_4:
[----:B------:R-:W-:Y:S04]  /*0320*/  BSSY.RECONVERGENT B0, `(.L_x_6) ;  /* 0x000000a000007945 */ /* 0x000fe80003800200 */
        /* <DEDUP_REMOVED lines=9> */
.L_x_7:
[----:B------:R-:W-:Y:S05]  /*03c0*/  BSYNC.RECONVERGENT B0 ;  /* 0x0000000000007941 */ /* 0x000fea0003800200 */
.L_x_6:
[----:B------:R-:W3:Y:S01]  /*03d0*/  LDCU.64 UR4, c[0x0][0x888] ;  /* 0x00011100ff0477ac */ /* 0x000ee20008000a00 */
[----:B------:R-:W-:Y:S02]  /*03e0*/  UISETP.EQ.U32.AND UP0, UPT, UR6, URZ, UPT ;  /* 0x000000ff0600728c */ /* 0x000fe4000bf02070 */
[----:B------:R-:W-:Y:S02]  /*03f0*/  UPLOP3.LUT UP3, UPT, UPT, UPT, UPT, 0x40, 0x4 ;  /* 0x000000000004789c */ /* 0x000fe40003f6e870 */
[----:B---3--:R-:W-:-:S04]  /*0400*/  UISETP.NE.U32.AND UP1, UPT, UR4, URZ, UPT ;  /* 0x000000ff0400728c */ /* 0x008fc8000bf25070 */
[----:B------:R-:W-:-:S04]  /*0410*/  UISETP.NE.AND.EX UP1, UPT, UR5, URZ, UPT, UP1 ;  /* 0x000000ff0500728c */ /* 0x000fc8000bf25310 */
[----:B------:R-:W-:-:S04]  /*0420*/  UISETP.EQ.OR.EX UP4, UPT, UR7, URZ, !UP1, UP0 ;  /* 0x000000ff0700728c */ /* 0x000fc8000cf82700 */
[----:B------:R-:W-:-:S05]  /*0430*/  UP2UR UR44, UPR, URZ, 0x10 ;  /* 0x00000010ff2c7883 */ /* 0x000fca0008000000 */
[----:B------:R-:W-:Y:S07]  /*0440*/  BRA.U !UP4, `(.L_x_8) ;  /* 0x000000010c147547 */ /* 0x000fee000b800000 */
[----:B------:R-:W-:Y:S01]  /*0450*/  PLOP3.LUT P1, PT, PT, PT, UP2, 0x80, 0x8 ;  /* 0x000000000008781c */ /* 0x000fe20003f2f028 */
[----:B------:R-:W-:-:S12]  /*0460*/  UPLOP3.LUT UP3, UPT, UPT, UPT, UP1, 0x40, 0x4 ;  /* 0x000000000004789c */ /* 0x000fd80003f6e810 */
[----:B-----5:R-:W-:-:S13]  /*0470*/  @!P1 FSETP.EQ.AND P0, PT, R95, RZ, PT ;  /* 0x000000ff5f00920b */ /* 0x020fda0003f02000 */
[----:B------:R-:W-:Y:S01]  /*0480*/  @!P1 VOTEU.ANY UP0, P0 ;  /* 0x0000000000ff9886 */ /* 0x000fe20000000100 */
[----:B------:R-:W-:-:S11]  /*0490*/  @!UP2 UPLOP3.LUT UP3, UPT, UPT, UPT, UP0, 0x80, 0x8 ;  /* 0x000000000008a89c */ /* 0x000fd60003f6f000 */
.L_x_8:
[----:B-12---:R-:W1:Y:S01]  /*04a0*/  SHFL.IDX PT, R2, R179, RZ, 0x1f ;  /* 0x00001fffb3027589 */ /* 0x006e6200000e0000 */
[----:B------:R-:W-:-:S04]  /*04b0*/  UISETP.NE.AND UP0, UPT, UR8, 0x2, UPT ;  /* 0x000000020800788c */ /* 0x000fc8000bf05270 */
[----:B------:R-:W-:Y:S01]  /*04c0*/  USEL UR6, URZ, 0x1, UP0 ;  /* 0x00000001ff067887 */ /* 0x000fe20008000000 */
[----:B-1----:R-:W-:-:S13]  /*04d0*/  ISETP.NE.AND P0, PT, R2, RZ, PT ;  /* 0x000000ff0200720c */ /* 0x002fda0003f05270 */
[----:B------:R-:W-:Y:S05]  /*04e0*/  @P0 BRA `(.L_x_9) ;  /* 0x0000000000940947 */ /* 0x000fea0003800000 */
[----:B------:R-:W-:Y:S01]  /*04f0*/  ELECT P0, URZ, PT ;  /* 0x0000000000ff782f */ /* 0x000fe20003800000 */
[----:B------:R-:W-:-:S12]  /*0500*/  BSSY.RECONVERGENT B0, `(.L_x_9) ;  /* 0x0000023000007945 */ /* 0x000fd80003800200 */
[----:B------:R-:W-:Y:S05]  /*0510*/  @!P0 BRA `(.L_x_10) ;  /* 0x0000000000848947 */ /* 0x000fea0003800000 */
[----:B------:R-:W1:Y:S01]  /*0520*/  S2UR UR5, SR_CgaCtaId ;  /* 0x00000000000579c3 */ /* 0x000e620000008800 */
[----:B------:R-:W-:Y:S01]  /*0530*/  UMOV UR7, 0x400 ;  /* 0x0000040000077882 */ /* 0x000fe20000000000 */
[----:B------:R-:W-:Y:S02]  /*0540*/  UMOV UR4, 0x1 ;  /* 0x0000000100047882 */ /* 0x000fe40000000000 */
[----:B------:R-:W-:-:S04]  /*0550*/  UIADD3 UR10, UPT, UPT, -UR4, 0x100000, URZ ;  /* 0x00100000040a7890 */ /* 0x000fc8000fffe1ff */
[----:B------:R-:W-:Y:S02]  /*0560*/  USHF.L.U32 UR11, UR10, 0xb, URZ ;  /* 0x0000000b0a0b7899 */ /* 0x000fe400080006ff */
[----:B------:R-:W-:Y:S02]  /*0570*/  USHF.L.U32 UR10, UR10, 0x1, URZ ;  /* 0x000000010a0a7899 */ /* 0x000fe400080006ff */
[----:B-1----:R-:W-:Y:S01]  /*0580*/  ULEA UR5, UR5, UR7, 0x18 ;  /* 0x0000000705057291 */ /* 0x002fe2000f8ec0ff */
[----:B------:R-:W1:Y:S11]  /*0590*/  FENCE.VIEW.ASYNC.S ;  /* 0x00000000000073c6 */ /* 0x000e760000000000 */
[----:B-1----:R1:W2:Y:S01]  /*05a0*/  SYNCS.EXCH.64 URZ, [UR5], UR10 ;  /* 0x0000000a05ff75b2 */ /* 0x0022a20008000100 */
[----:B------:R1:W3:Y:S01]  /*05b0*/  SYNCS.EXCH.64 URZ, [UR5+0x60], UR10 ;  /* 0x0000600a05ff75b2 */ /* 0x0002e20008000100 */
[----:B------:R1:W4:Y:S01]  /*05c0*/  SYNCS.EXCH.64 URZ, [UR5+0x8], UR10 ;  /* 0x0000080a05ff75b2 */ /* 0x0003220008000100 */
[----:B------:R1:W1:Y:S01]  /*05d0*/  SYNCS.EXCH.64 URZ, [UR5+0x68], UR10 ;  /* 0x0000680a05ff75b2 */ /* 0x0002620008000100 */
        /* <DEDUP_REMOVED lines=20> */
[----:B--2---:R-:W-:Y:S01]  /*0720*/  NOP ;  /* 0x0000000000007918 */ /* 0x004fe20000000000 */
.L_x_10:
[----:B-1----:R-:W-:Y:S05]  /*0730*/  BSYNC.RECONVERGENT B0 ;  /* 0x0000000000007941 */ /* 0x002fea0003800200 */
.L_x_9:
[----:B------:R-:W1:Y:S01]  /*0740*/  SHFL.IDX PT, R2, R179, RZ, 0x1f ;  /* 0x00001fffb3027589 */ /* 0x000e6200000e0000 */
[----:B------:R-:W-:Y:S01]  /*0750*/  NOP ;  /* 0x0000000000007918 */ /* 0x000fe20000000000 */
[----:B-1----:R-:W-:-:S13]  /*0760*/  ISETP.NE.AND P0, PT, R2, 0x1, PT ;  /* 0x000000010200780c */ /* 0x002fda0003f05270 */
[----:B------:R-:W-:Y:S05]  /*0770*/  @P0 BRA `(.L_x_11) ;  /* 0x0000000000480947 */ /* 0x000fea0003800000 */
[----:B------:R-:W1:Y:S01]  /*0780*/  S2UR UR7, SR_CgaCtaId ;  /* 0x00000000000779c3 */ /* 0x000e620000008800 */
[----:B------:R-:W-:Y:S01]  /*0790*/  UMOV UR9, 0x400 ;  /* 0x0000040000097882 */ /* 0x000fe20000000000 */
[----:B------:R-:W-:Y:S01]  /*07a0*/  UMOV UR5, 0x20 ;  /* 0x0000002000057882 */ /* 0x000fe20000000000 */
[----:B------:R-:W-:Y:S01]  /*07b0*/  UMOV UR4, 0x80 ;  /* 0x0000008000047882 */ /* 0x000fe20000000000 */
[----:B------:R-:W-:-:S04]  /*07c0*/  UIADD3 UR10, UPT, UPT, -UR5, 0x100000, URZ ;  /* 0x00100000050a7890 */ /* 0x000fc8000fffe1ff */
[----:B------:R-:W-:Y:S02]  /*07d0*/  USHF.L.U32 UR11, UR10, 0xb, URZ ;  /* 0x0000000b0a0b7899 */ /* 0x000fe400080006ff */
[----:B------:R-:W-:Y:S02]  /*07e0*/  USHF.L.U32 UR10, UR10, 0x1, URZ ;  /* 0x000000010a0a7899 */ /* 0x000fe400080006ff */
[----:B------:R-:W-:-:S04]  /*07f0*/  UIADD3 UR4, UPT, UPT, -UR4, 0x100000, URZ ;  /* 0x0010000004047890 */ /* 0x000fc8000fffe1ff */
[----:B------:R-:W-:Y:S02]  /*0800*/  USHF.L.U32 UR5, UR4, 0xb, URZ ;  /* 0x0000000b04057899 */ /* 0x000fe400080006ff */
[----:B------:R-:W-:Y:S01]  /*0810*/  USHF.L.U32 UR4, UR4, 0x1, URZ ;  /* 0x0000000104047899 */ /* 0x000fe200080006ff */
[----:B------:R-:W-:Y:S01]  /*0820*/  ELECT P0, URZ, PT ;  /* 0x0000000000ff782f */ /* 0x000fe20003800000 */
[----:B-1----:R-:W-:Y:S01]  /*0830*/  ULEA UR7, UR7, UR9, 0x18 ;  /* 0x0000000907077291 */ /* 0x002fe2000f8ec0ff */
[----:B------:R-:W1:Y:S11]  /*0840*/  FENCE.VIEW.ASYNC.S ;  /* 0x00000000000073c6 */ /* 0x000e760000000000 */
[----:B-1----:R1:W2:Y:S01]  /*0850*/  SYNCS.EXCH.64 URZ, [UR7+0xc0], UR10 ;  /* 0x0000c00a07ff75b2 */ /* 0x0022a20008000100 */
[----:B------:R1:W1:Y:S01]  /*0860*/  SYNCS.EXCH.64 URZ, [UR7+0xd0], UR4 ;  /* 0x0000d00407ff75b2 */ /* 0x0002620008000100 */
[----:B------:R1:W1:Y:S01]  /*0870*/  SYNCS.EXCH.64 URZ, [UR7+0xc8], UR10 ;  /* 0x0000c80a07ff75b2 */ /* 0x0002620008000100 */
[----:B------:R1:W1:Y:S01]  /*0880*/  SYNCS.EXCH.64 URZ, [UR7+0xd8], UR4 ;  /* 0x0000d80407ff75b2 */ /* 0x0002620008000100 */
[----:B------:R-:W-:Y:S01]  /*0890*/  NOP ;  /* 0x0000000000007918 */ /* 0x000fe20000000000 */
.L_x_11:
[----:B------:R-:W3:Y:S01]  /*08a0*/  SHFL.IDX PT, R2, R179, RZ, 0x1f ;  /* 0x00001fffb3027589 */ /* 0x000ee200000e0000 */
[----:B------:R-:W-:Y:S01]  /*08b0*/  NOP ;  /* 0x0000000000007918 */ /* 0x000fe20000000000 */
[----:B---3--:R-:W-:-:S13]  /*08c0*/  ISETP.NE.AND P0, PT, R2, 0x3, PT ;  /* 0x000000030200780c */ /* 0x008fda0003f05270 */
[----:B------:R-:W-:Y:S05]  /*08d0*/  @P0 BRA `(.L_x_12) ;  /* 0x0000000000300947 */ /* 0x000fea0003800000 */
[----:B-1----:R-:W1:Y:S01]  /*08e0*/  S2UR UR5, SR_CgaCtaId ;  /* 0x00000000000579c3 */ /* 0x002e620000008800 */
[----:B------:R-:W-:Y:S01]  /*08f0*/  UMOV UR7, 0x400 ;  /* 0x0000040000077882 */ /* 0x000fe20000000000 */
[----:B------:R-:W-:Y:S01]  /*0900*/  UMOV UR4, 0x20 ;  /* 0x0000002000047882 */ /* 0x000fe20000000000 */
[----:B------:R-:W-:Y:S01]  /*0910*/  ELECT P0, URZ, PT ;  /* 0x0000000000ff782f */ /* 0x000fe20003800000 */
[----:B------:R-:W-:-:S04]  /*0920*/  UIADD3 UR10, UPT, UPT, -UR4, 0x100000, URZ ;  /* 0x00100000040a7890 */ /* 0x000fc8000fffe1ff */
[----:B------:R-:W-:Y:S02]  /*0930*/  USHF.L.U32 UR11, UR10, 0xb, URZ ;  /* 0x0000000b0a0b7899 */ /* 0x000fe400080006ff */
[----:B------:R-:W-:Y:S02]  /*0940*/  USHF.L.U32 UR10, UR10, 0x1, URZ ;  /* 0x000000010a0a7899 */ /* 0x000fe400080006ff */
[----:B-1----:R-:W-:Y:S01]  /*0950*/  ULEA UR5, UR5, UR7, 0x18 ;  /* 0x0000000705057291 */ /* 0x002fe2000f8ec0ff */
[----:B------:R-:W1:Y:S11]  /*0960*/  FENCE.VIEW.ASYNC.S ;  /* 0x00000000000073c6 */ /* 0x000e760000000000 */
[----:B-1----:R3:W1:Y:S01]  /*0970*/  SYNCS.EXCH.64 URZ, [UR5+0xe0], UR10 ;  /* 0x0000e00a05ff75b2 */ /* 0x0026620008000100 */
[----:B------:R3:W1:Y:S02]  /*0980*/  SYNCS.EXCH.64 URZ, [UR5+0xe8], UR10 ;  /* 0x0000e80a05ff75b2 */ /* 0x0006640008000100 */
[----:B---3--:R-:W-:Y:S01]  /*0990*/  NOP ;  /* 0x0000000000007918 */ /* 0x008fe20000000000 */
.L_x_12:
[----:B------:R-:W3:Y:S01]  /*09a0*/  SHFL.IDX PT, R2, R179, RZ, 0x1f ;  /* 0x00001fffb3027589 */ /* 0x000ee200000e0000 */
[----:B------:R-:W-:Y:S01]  /*09b0*/  NOP ;  /* 0x0000000000007918 */ /* 0x000fe20000000000 */
[----:B---3--:R-:W-:-:S13]  /*09c0*/  ISETP.NE.AND P0, PT, R2, 0x4, PT ;  /* 0x000000040200780c */ /* 0x008fda0003f05270 */
[----:B------:R-:W-:Y:S05]  /*09d0*/  @P0 BRA `(.L_x_13) ;  /* 0x00000000004c0947 */ /* 0x000fea0003800000 */
[----:B-1----:R-:W1:Y:S01]  /*09e0*/  S2UR UR5, SR_CgaCtaId ;  /* 0x00000000000579c3 */ /* 0x002e620000008800 */
[----:B------:R-:W-:Y:S01]  /*09f0*/  UMOV UR9, 0xe0 ;  /* 0x000000e000097882 */ /* 0x000fe20000000000 */
[----:B------:R-:W-:Y:S01]  /*0a00*/  UMOV UR7, 0x400 ;  /* 0x0000040000077882 */ /* 0x000fe20000000000 */
[----:B------:R-:W-:Y:S01]  /*0a10*/  USEL UR9, UR9, 0x100, UP3 ;  /* 0x0000010009097887 */ /* 0x000fe20009800000 */
[----:B------:R-:W-:Y:S01]  /*0a20*/  UMOV UR4, 0x1 ;  /* 0x0000000100047882 */ /* 0x000fe20000000000 */
[----:B------:R-:W-:Y:S01]  /*0a30*/  ELECT P0, URZ, PT ;  /* 0x0000000000ff782f */ /* 0x000fe20003800000 */
[----:B------:R-:W-:-:S04]  /*0a40*/  UIADD3 UR10, UPT, UPT, -UR4, 0x100000, URZ ;  /* 0x00100000040a7890 */ /* 0x000fc8000fffe1ff */
[----:B------:R-:W-:Y:S02]  /*0a50*/  USHF.L.U32 UR11, UR10, 0xb, URZ ;  /* 0x0000000b0a0b7899 */ /* 0x000fe400080006ff */
[----:B------:R-:W-:Y:S02]  /*0a60*/  USHF.L.U32 UR10, UR10, 0x1, URZ ;  /* 0x000000010a0a7899 */ /* 0x000fe400080006ff */
[----:B------:R-:W-:-:S04]  /*0a70*/  UIADD3 UR12, UPT, UPT, -UR9, 0x100000, URZ ;  /* 0x00100000090c7890 */ /* 0x000fc8000fffe1ff */
[----:B------:R-:W-:Y:S02]  /*0a80*/  USHF.L.U32 UR13, UR12, 0xb, URZ ;  /* 0x0000000b0c0d7899 */ /* 0x000fe400080006ff */
[----:B------:R-:W-:Y:S02]  /*0a90*/  USHF.L.U32 UR12, UR12, 0x1, URZ ;  /* 0x000000010c0c7899 */ /* 0x000fe400080006ff */
[----:B-1----:R-:W-:Y:S01]  /*0aa0*/  ULEA UR5, UR5, UR7, 0x18 ;  /* 0x0000000705057291 */ /* 0x002fe2000f8ec0ff */
[----:B------:R-:W1:Y:S11]  /*0ab0*/  FENCE.VIEW.ASYNC.S ;  /* 0x00000000000073c6 */ /* 0x000e760000000000 */
[----:B-1----:R3:W1:Y:S01]  /*0ac0*/  SYNCS.EXCH.64 URZ, [UR5+0xf0], UR10 ;  /* 0x0000f00a05ff75b2 */ /* 0x0026620008000100 */
[----:B------:R3:W1:Y:S01]  /*0ad0*/  SYNCS.EXCH.64 URZ, [UR5+0x100], UR12 ;  /* 0x0001000c05ff75b2 */ /* 0x0006620008000100 */
[----:B------:R3:W1:Y:S01]  /*0ae0*/  SYNCS.EXCH.64 URZ, [UR5+0xf8], UR10 ;  /* 0x0000f80a05ff75b2 */ /* 0x0006620008000100 */
[----:B------:R3:W1:Y:S02]  /*0af0*/  SYNCS.EXCH.64 URZ, [UR5+0x108], UR12 ;  /* 0x0001080c05ff75b2 */ /* 0x0006640008000100 */
[----:B---3--:R-:W-:Y:S01]  /*0b00*/  NOP ;  /* 0x0000000000007918 */ /* 0x008fe20000000000 */
.L_x_13:
[----:B------:R-:W3:Y:S01]  /*0b10*/  SHFL.IDX PT, R2, R179, RZ, 0x1f ;  /* 0x00001fffb3027589 */ /* 0x000ee200000e0000 */
[----:B------:R-:W-:Y:S01]  /*0b20*/  NOP ;  /* 0x0000000000007918 */ /* 0x000fe20000000000 */
[----:B---3--:R-:W-:-:S13]  /*0b30*/  ISETP.NE.AND P0, PT, R2, 0x5, PT ;  /* 0x000000050200780c */ /* 0x008fda0003f05270 */
[----:B------:R-:W-:Y:S05]  /*0b40*/  @P0 BRA `(.L_x_14) ;  /* 0x0000000000580947 */ /* 0x000fea0003800000 */
[----:B-1----:R-:W1:Y:S01]  /*0b50*/  S2UR UR7, SR_CgaCtaId ;  /* 0x00000000000779c3 */ /* 0x002e620000008800 */
        /* <DEDUP_REMOVED lines=12> */
[----:B-1----:R3:W1:Y:S01]  /*0c20*/  SYNCS.EXCH.64 URZ, [UR7+0x110], UR10 ;  /* 0x0001100a07ff75b2 */ /* 0x0026620008000100 */
[----:B------:R3:W1:Y:S01]  /*0c30*/  SYNCS.EXCH.64 URZ, [UR7+0x130], UR4 ;  /* 0x0001300407ff75b2 */ /* 0x0006620008000100 */
[----:B------:R3:W1:Y:S01]  /*0c40*/  SYNCS.EXCH.64 URZ, [UR7+0x118], UR10 ;  /* 0x0001180a07ff75b2 */ /* 0x0006620008000100 */
[----:B------:R3:W1:Y:S01]  /*0c50*/  SYNCS.EXCH.64 URZ, [UR7+0x138], UR4 ;  /* 0x0001380407ff75b2 */ /* 0x0006620008000100 */
[----:B------:R3:W1:Y:S01]  /*0c60*/  SYNCS.EXCH.64 URZ, [UR7+0x120], UR10 ;  /* 0x0001200a07ff75b2 */ /* 0x0006620008000100 */
[----:B------:R3:W1:Y:S01]  /*0c70*/  SYNCS.EXCH.64 URZ, [UR7+0x140], UR4 ;  /* 0x0001400407ff75b2 */ /* 0x0006620008000100 */
[----:B------:R3:W1:Y:S01]  /*0c80*/  SYNCS.EXCH.64 URZ, [UR7+0x128], UR10 ;  /* 0x0001280a07ff75b2 */ /* 0x0006620008000100 */
[----:B------:R3:W1:Y:S02]  /*0c90*/  SYNCS.EXCH.64 URZ, [UR7+0x148], UR4 ;  /* 0x0001480407ff75b2 */ /* 0x0006640008000100 */
[----:B---3--:R-:W-:Y:S01]  /*0ca0*/  NOP ;  /* 0x0000000000007918 */ /* 0x008fe20000000000 */
.L_x_14:
        /* <DEDUP_REMOVED lines=18> */
.L_x_15:
[----:B-1----:R-:W1:Y:S01]  /*0dd0*/  S2UR UR5, SR_CTAID.X ;  /* 0x00000000000579c3 */ /* 0x002e620000002500 */
[----:B------:R-:W-:-:S05]  /*0de0*/  CS2R.32 R210, SR_CgaSize ;  /* 0x0000000000d27805 */ /* 0x000fca0000008a00 */
[----:B------:R-:W-:-:S05]  /*0df0*/  IMAD R210, R210, -0xa0, RZ ;  /* 0xffffff60d2d27824 */ /* 0x000fca00078e02ff */
[----:B------:R-:W-:-:S14]  /*0e00*/  R2UR UR9, R210 ;  /* 0x00000000d20972ca */ /* 0x000fdc00000e0000 */
[----:B------:R-:W3:Y:S01]  /*0e10*/  LDCU UR9, c[0x0][UR9+0x2b0] ;  /* 0x00005600090977ac */ /* 0x000ee20008000800 */
[----:B------:R-:W-:Y:S01]  /*0e20*/  NOP ;  /* 0x0000000000007918 */ /* 0x000fe20000000000 */
[----:B------:R-:W-:-:S05]  /*0e30*/  CS2R.32 R210, SR_CgaSize ;  /* 0x0000000000d27805 */ /* 0x000fca0000008a00 */
[----:B------:R-:W-:-:S05]  /*0e40*/  IMAD R210, R210, -0xa0, RZ ;  /* 0xffffff60d2d27824 */ /* 0x000fca00078e02ff */
[----:B------:R-:W-:-:S14]  /*0e50*/  R2UR UR7, R210 ;  /* 0x00000000d20772ca */ /* 0x000fdc00000e0000 */
[----:B------:R-:W2:Y:S01]  /*0e60*/  LDCU UR7, c[0x0][UR7+0x2b4] ;  /* 0x00005680070777ac */ /* 0x000ea20008000800 */
[----:B------:R-:W4:Y:S08]  /*0e70*/  S2UR UR4, SR_CTAID.Y ;  /* 0x00000000000479c3 */ /* 0x000f300000002600 */
[----:B------:R-:W2:Y:S01]  /*0e80*/  LDC R9, c[0x0][0xb24] ;  /* 0x0002c900ff097b82 */ /* 0x000ea20000000800 */
[----:B-1----:R-:W-:-:S02]  /*0e90*/  I2FP.F32.U32 R5, UR5 ;  /* 0x0000000500057c45 */ /* 0x002fc40008201000 */
[----:B------:R-:W-:-:S05]  /*0ea0*/  CS2R.32 R3, SR_CgaSize ;  /* 0x0000000000037805 */ /* 0x000fca0000008a00 */
[----:B------:R-:W-:-:S06]  /*0eb0*/  IMAD R3, R3, -0xa0, RZ ;  /* 0xffffff6003037824 */ /* 0x000fcc00078e02ff */
[----:B------:R-:W1:Y:S01]  /*0ec0*/  LDC R3, c[0x0][R3+0x2a0] ;  /* 0x0000a80003037b82 */ /* 0x000e620000000800 */
[----:B------:R-:W-:Y:S01]  /*0ed0*/  MOV R19, UR5 ;  /* 0x0000000500137c02 */ /* 0x000fe20008000f00 */
[----:B---3--:R-:W-:Y:S01]  /*0ee0*/  FMUL R5, R5, UR9 ;  /* 0x0000000905057c20 */ /* 0x008fe20008400000 */
[----:B----4-:R-:W-:Y:S02]  /*0ef0*/  I2FP.F32.U32 R4, UR4 ;  /* 0x0000000400047c45 */ /* 0x010fe40008201000 */
[----:B------:R-:W-:-:S05]  /*0f00*/  CS2R.32 R2, SR_CgaSize ;  /* 0x0000000000027805 */ /* 0x000fca0000008a00 */
[----:B------:R-:W-:-:S06]  /*0f10*/  IMAD R2, R2, -0xa0, RZ ;  /* 0xffffff6002027824 */ /* 0x000fcc00078e02ff */
[----:B------:R-:W3:Y:S01]  /*0f20*/  LDC R2, c[0x0][R2+0x2a4] ;  /* 0x0000a90002027b82 */ /* 0x000ee20000000800 */
[----:B------:R-:W4:Y:S01]  /*0f30*/  F2I.U32.TRUNC.NTZ R210, R5 ;  /* 0x0000000500d27305 */ /* 0x000f22000020f000 */
[----:B------:R-:W-:Y:S01]  /*0f40*/  MOV R18, UR4 ;  /* 0x0000000400127c02 */ /* 0x000fe20008000f00 */
[----:B--2---:R-:W-:-:S05]  /*0f50*/  FMUL R4, R4, UR7 ;  /* 0x0000000704047c20 */ /* 0x004fca0008400000 */
[----:B------:R-:W-:Y:S01]  /*0f60*/  BAR.SYNC.DEFER_BLOCKING 0x0 ;  /* 0x0000000000007b1d */ /* 0x000fe20000010000 */
[----:B------:R-:W-:-:S05]  /*0f70*/  ISETP.GE.AND P0, PT, R9, 0x1, PT ;  /* 0x000000010900780c */ /* 0x000fca0003f06270 */
[----:B------:R-:W2:Y:S02]  /*0f80*/  F2I.U32.TRUNC.NTZ R139, R4 ;  /* 0x00000004008b7305 */ /* 0x000ea4000020f000 */
[----:B------:R-:W3:Y:S01]  /*0f90*/  S2UR UR36, SR_CTAID.Z ;  /* 0x00000000002479c3 */ /* 0x000ee20000002700 */
[----:B----4-:R-:W-:-:S05]  /*0fa0*/  IADD3 R210, PT, PT, -R210, RZ, RZ ;  /* 0x000000ffd2d27210 */ /* 0x010fca0007ffe1ff */
[----:B-1----:R-:W-:Y:S01]  /*0fb0*/  IMAD R210, R3, R210, UR5 ;  /* 0x0000000503d27e24 */ /* 0x002fe2000f8e02d2 */
[----:B--2---:R-:W-:-:S05]  /*0fc0*/  IADD3 R139, PT, PT, -R139, RZ, RZ ;  /* 0x000000ff8b8b7210 */ /* 0x004fca0007ffe1ff */
[----:B---3--:R-:W-:Y:S01]  /*0fd0*/  IMAD R139, R2, R139, UR4 ;  /* 0x00000004028b7e24 */ /* 0x008fe2000f8e028b */
[----:B------:R-:W-:Y:S06]  /*0fe0*/  @!P0 BRA `(.L_x_16) ;  /* 0x0000000000b88947 */ /* 0x000fec0003800000 */
[----:B------:R-:W1:Y:S01]  /*0ff0*/  LDC.64 R4, c[0x0][0xb18] ;  /* 0x0002c600ff047b82 */ /* 0x000e620000000a00 */
[----:B------:R-:W-:-:S07]  /*1000*/  ISETP.NE.AND P0, PT, R9, 0x1, PT ;  /* 0x000000010900780c */ /* 0x000fce0003f05270 */
[----:B------:R-:W2:Y:S08]  /*1010*/  LDC R10, c[0x0][0xb0c] ;  /* 0x0002c300ff0a7b82 */ /* 0x000eb00000000800 */
[----:B------:R-:W3:Y:S08]  /*1020*/  LDC R11, c[0x0][0x370] ;  /* 0x0000dc00ff0b7b82 */ /* 0x000ef00000000800 */
[----:B------:R-:W4:Y:S01]  /*1030*/  LDC R12, c[0x0][0x374] ;  /* 0x0000dd00ff0c7b82 */ /* 0x000f220000000800 */
[----:B-1----:R-:W-:-:S07]  /*1040*/  ISETP.NE.AND P1, PT, R4, 0x1, PT ;  /* 0x000000010400780c */ /* 0x002fce0003f25270 */
[----:B------:R-:W3:Y:S01]  /*1050*/  LDC.64 R6, c[0x0][0xb10] ;  /* 0x0002c400ff067b82 */ /* 0x000ee20000000a00 */
[----:B--2---:R-:W-:-:S07]  /*1060*/  ISETP.NE.AND P2, PT, R10, 0x1, PT ;  /* 0x000000010a00780c */ /* 0x004fce0003f45270 */
[----:B------:R-:W1:Y:S08]  /*1070*/  LDC R8, c[0x0][0xb20] ;  /* 0x0002c800ff087b82 */ /* 0x000e700000000800 */
[----:B------:R-:W2:Y:S01]  /*1080*/  LDC.64 R2, c[0x0][0xb28] ;  /* 0x0002ca00ff027b82 */ /* 0x000ea20000000a00 */
[----:B----4-:R-:W-:-:S04]  /*1090*/  IMAD.HI.U32 R13, R12, R5, RZ ;  /* 0x000000050c0d7227 */ /* 0x010fc800078e00ff */
[----:B------:R-:W-:-:S04]  /*10a0*/  IMAD.HI.U32 R5, R18, R5, RZ ;  /* 0x0000000512057227 */ /* 0x000fc800078e00ff */
[----:B---3--:R-:W-:-:S04]  /*10b0*/  IMAD.HI.U32 R14, R11, R6, RZ ;  /* 0x000000060b0e7227 */ /* 0x008fc800078e00ff */
[C---:B------:R-:W-:Y:S01]  /*10c0*/  IMAD.HI.U32 R16, R19.reuse, R6, RZ ;  /* 0x0000000613107227 */ /* 0x040fe200078e00ff */
[-C--:B------:R-:W-:Y:S02]  /*10d0*/  @P2 SHF.R.U32.HI R11, RZ, R7.reuse, R14 ;  /* 0x00000007ff0b2219 */ /* 0x080fe4000001160e */
[-C--:B-1----:R-:W-:Y:S02]  /*10e0*/  @P1 SHF.R.U32.HI R12, RZ, R8.reuse, R13 ;  /* 0x00000008ff0c1219 */ /* 0x082fe4000001160d */
[----:B------:R-:W-:Y:S02]  /*10f0*/  SHF.R.U32.HI R5, RZ, R8, R5 ;  /* 0x00000008ff057219 */ /* 0x000fe40000011605 */
[----:B------:R-:W-:Y:S02]  /*1100*/  SHF.R.U32.HI R16, RZ, R7, R16 ;  /* 0x00000007ff107219 */ /* 0x000fe40000011610 */
[----:B------:R-:W-:Y:S01]  /*1110*/  SEL R5, R18, R5, !P1 ;  /* 0x0000000512057207 */ /* 0x000fe20004800000 */
[----:B--2---:R-:W-:Y:S01]  /*1120*/  IMAD.HI.U32 R14, R12, R2, RZ ;  /* 0x000000020c0e7227 */ /* 0x004fe200078e00ff */
[----:B------:R-:W-:-:S02]  /*1130*/  SEL R7, R19, R16, !P2 ;  /* 0x0000001013077207 */ /* 0x000fc40005000000 */
[----:B------:R-:W-:Y:S01]  /*1140*/  IADD3 R13, PT, PT, -R5, RZ, RZ ;  /* 0x000000ff050d7210 */ /* 0x000fe20007ffe1ff */
[----:B------:R-:W-:Y:S01]  /*1150*/  IMAD.HI.U32 R6, R11, R2, RZ ;  /* 0x000000020b067227 */ /* 0x000fe200078e00ff */
[----:B------:R-:W-:-:S03]  /*1160*/  @P0 SHF.R.U32.HI R12, RZ, R3, R14 ;  /* 0x00000003ff0c0219 */ /* 0x000fc6000001160e */
[----:B------:R-:W-:Y:S01]  /*1170*/  IMAD R13, R4, R13, R18 ;  /* 0x0000000d040d7224 */ /* 0x000fe200078e0212 */
[----:B------:R-:W-:Y:S01]  /*1180*/  @P0 SHF.R.U32.HI R11, RZ, R3, R6 ;  /* 0x00000003ff0b0219 */ /* 0x000fe20000011606 */
[----:B------:R-:W-:-:S04]  /*1190*/  IMAD R12, R12, R9, RZ ;  /* 0x000000090c0c7224 */ /* 0x000fc800078e02ff */
[----:B------:R-:W-:Y:S01]  /*11a0*/  IMAD R6, R11, R9, RZ ;  /* 0x000000090b067224 */ /* 0x000fe200078e02ff */
[----:B------:R-:W-:-:S04]  /*11b0*/  ISETP.GE.AND P1, PT, R5, R12, PT ;  /* 0x0000000c0500720c */ /* 0x000fc80003f26270 */
[----:B------:R-:W-:Y:S01]  /*11c0*/  ISETP.GE.OR P1, PT, R7, R6, P1 ;  /* 0x000000060700720c */ /* 0x000fe20000f26670 */
[----:B------:R-:W-:-:S05]  /*11d0*/  IMAD.HI.U32 R6, R5, R2, RZ ;  /* 0x0000000205067227 */ /* 0x000fca00078e00ff */
[----:B------:R-:W-:-:S04]  /*11e0*/  SHF.R.U32.HI R6, RZ, R3, R6 ;  /* 0x00000003ff067219 */ /* 0x000fc80000011606 */
[----:B------:R-:W-:-:S03]  /*11f0*/  SEL R6, R5, R6, !P0 ;  /* 0x0000000605067207 */ /* 0x000fc60004000000 */
[----:B------:R-:W-:Y:S01]  /*1200*/  @!P1 IMAD.HI.U32 R8, R7, R2, RZ ;  /* 0x0000000207089227 */ /* 0x000fe200078e00ff */
[----:B------:R-:W-:-:S04]  /*1210*/  IADD3 R2, PT, PT, -R6, RZ, RZ ;  /* 0x000000ff06027210 */ /* 0x000fc80007ffe1ff */
[----:B------:R-:W-:Y:S01]  /*1220*/  @!P1 SHF.R.U32.HI R8, RZ, R3, R8 ;  /* 0x00000003ff089219 */ /* 0x000fe20000011608 */
[----:B------:R-:W-:-:S03]  /*1230*/  IMAD R2, R9, R2, R5 ;  /* 0x0000000209027224 */ /* 0x000fc600078e0205 */
[----:B------:R-:W-:-:S05]  /*1240*/  @!P1 SEL R3, R7, R8, !P0 ;  /* 0x0000000807039207 */ /* 0x000fca0004000000 */
[--C-:B------:R-:W-:Y:S02]  /*1250*/  @!P1 IMAD.IADD R6, R6, 0x1, -R3.reuse ;  /* 0x0000000106069824 */ /* 0x100fe400078e0a03 */
[----:B------:R-:W-:Y:S01]  /*1260*/  @!P1 IMAD R3, R2, R11, R3 ;  /* 0x0000000b02039224 */ /* 0x000fe200078e0203 */
[----:B------:R-:W-:Y:S01]  /*1270*/  IADD3 R2, PT, PT, -R7, RZ, RZ ;  /* 0x000000ff07027210 */ /* 0x000fe20007ffe1ff */
[----:B------:R-:W-:Y:S02]  /*1280*/  @!P1 IMAD R5, R6, R9, R7 ;  /* 0x0000000906059224 */ /* 0x000fe400078e0207 */
[----:B------:R-:W-:Y:S02]  /*1290*/  @!P1 IMAD.MOV.U32 R7, RZ, RZ, R3 ;  /* 0x000000ffff079224 */ /* 0x000fe400078e0003 */
[----:B------:R-:W-:Y:S02]  /*12a0*/  IMAD R2, R10, R2, R19 ;  /* 0x000000020a027224 */ /* 0x000fe400078e0213 */
[----:B------:R-:W-:-:S02]  /*12b0*/  IMAD R18, R5, R4, R13 ;  /* 0x0000000405127224 */ /* 0x000fc400078e020d */
[----:B------:R-:W-:Y:S02]  /*12c0*/  IMAD R19, R7, R10, R2 ;  /* 0x0000000a07137224 */ /* 0x000fe400078e0202 */
.L_x_16:
[----:B------:R-:W1:Y:S01]  /*12d0*/  LDCU UR4, c[0x0][0xb30] ;  /* 0x00016600ff0477ac */ /* 0x000e620008000800 */
[----:B------:R-:W2:Y:S08]  /*12e0*/  S2UR UR37, SR_CgaCtaId ;  /* 0x00000000002579c3 */ /* 0x000eb00000008800 */
[----:B------:R-:W3:Y:S01]  /*12f0*/  LDC R192, c[0x0][0xb24] ;  /* 0x0002c900ffc07b82 */ /* 0x000ee20000000800 */
[----:B-1----:R-:W-:-:S09]  /*1300*/  UISETP.NE.AND UP0, UPT, UR4, 0x1, UPT ;  /* 0x000000010400788c */ /* 0x002fd2000bf05270 */
[----:B--2---:R-:W-:Y:S05]  /*1310*/  BRA.U UP0, `(.L_x_17) ;  /* 0x0000000100407547 */ /* 0x004fea000b800000 */
[----:B------:R-:W1:Y:S08]  /*1320*/  LDC.64 R4, c[0x0][0xb10] ;  /* 0x0002c400ff047b82 */ /* 0x000e700000000a00 */
[----:B------:R-:W2:Y:S08]  /*1330*/  LDC.64 R2, c[0x0][0xb18] ;  /* 0x0002c600ff027b82 */ /* 0x000eb00000000a00 */
[----:B------:R-:W4:Y:S08]  /*1340*/  LDC R6, c[0x0][0xb20] ;  /* 0x0002c800ff067b82 */ /* 0x000f300000000800 */
[----:B------:R-:W3:Y:S01]  /*1350*/  LDC R8, c[0x0][0xb0c] ;  /* 0x0002c300ff087b82 */ /* 0x000ee20000000800 */
[----:B-1----:R-:W-:-:S05]  /*1360*/  IMAD.HI.U32 R4, R19, R4, RZ ;  /* 0x0000000413047227 */ /* 0x002fca00078e00ff */
[----:B------:R-:W-:Y:S01]  /*1370*/  SHF.R.U32.HI R4, RZ, R5, R4 ;  /* 0x00000005ff047219 */ /* 0x000fe20000011604 */
[----:B--2---:R-:W-:Y:S01]  /*1380*/  IMAD.HI.U32 R3, R18, R3, RZ ;  /* 0x0000000312037227 */ /* 0x004fe200078e00ff */
[----:B------:R-:W-:-:S04]  /*1390*/  ISETP.NE.AND P0, PT, R2, 0x1, PT ;  /* 0x000000010200780c */ /* 0x000fc80003f05270 */
[----:B----4-:R-:W-:-:S04]  /*13a0*/  SHF.R.U32.HI R3, RZ, R6, R3 ;  /* 0x00000006ff037219 */ /* 0x010fc80000011603 */
[----:B------:R-:W-:Y:S02]  /*13b0*/  SEL R3, R18, R3, !P0 ;  /* 0x0000000312037207 */ /* 0x000fe40004000000 */
[----:B---3--:R-:W-:-:S04]  /*13c0*/  ISETP.NE.AND P1, PT, R8, 0x1, PT ;  /* 0x000000010800780c */ /* 0x008fc80003f25270 */
[----:B------:R-:W-:-:S05]  /*13d0*/  SEL R4, R19, R4, !P1 ;  /* 0x0000000413047207 */ /* 0x000fca0004800000 */
[----:B------:R-:W-:Y:S02]  /*13e0*/  IMAD.IADD R5, R3, 0x1, -R4 ;  /* 0x0000000103057824 */ /* 0x000fe400078e0a04 */
[----:B------:R-:W-:Y:S02]  /*13f0*/  IMAD.IADD R3, R4, 0x1, -R3 ;  /* 0x0000000104037824 */ /* 0x000fe400078e0a03 */
[----:B------:R-:W-:Y:S02]  /*1400*/  IMAD R19, R5, R8, R19 ;  /* 0x0000000805137224 */ /* 0x000fe400078e0213 */
[----:B------:R-:W-:-:S07]  /*1410*/  IMAD R18, R3, R2, R18 ;  /* 0x0000000203127224 */ /* 0x000fce00078e0212 */
.L_x_17:
[----:B------:R-:W-:Y:S01]  /*1420*/  BAR.SYNC.DEFER_BLOCKING 0x0 ;  /* 0x0000000000007b1d */ /* 0x000fe20000010000 */
[----:B------:R-:W-:Y:S01]  /*1430*/  UISETP.NE.AND UP0, UPT, UR8, 0x2, UPT ;  /* 0x000000020800788c */ /* 0x000fe2000bf05270 */
[----:B------:R-:W-:Y:S02]  /*1440*/  ISETP.NE.OR P5, PT, R0, 0x2, !P5 ;  /* 0x000000020000780c */ /* 0x000fe40006fa5670 */
[----:B------:R-:W-:-:S06]  /*1450*/  LOP3.LUT R2, R173, 0x1f, RZ, 0xc0, !PT ;  /* 0x0000001fad027812 */ /* 0x000fcc00078ec0ff */
[----:B------:R-:W-:Y:S05]  /*1460*/  BRA.U UP0, `(.L_x_18) ;  /* 0x0000001500707547 */ /* 0x000fea000b800000 */
[----:B------:R-:W1:Y:S01]  /*1470*/  LDCU UR13, c[0x0][0x38c] ;  /* 0x00007180ff0d77ac */ /* 0x000e620008000800 */
[----:B------:R-:W2:Y:S01]  /*1480*/  LDC R9, c[0x0][0x370] ;  /* 0x0000dc00ff097b82 */ /* 0x000ea20000000800 */
[----:B------:R-:W-:Y:S01]  /*1490*/  HFMA2 R14, -RZ, RZ, 0, 0 ;  /* 0x00000000ff0e7431 */ /* 0x000fe200000001ff */
[----:B------:R-:W-:Y:S01]  /*14a0*/  ISETP.EQ.OR P4, PT, R2, RZ, P5 ;  /* 0x000000ff0200720c */ /* 0x000fe20002f82670 */
[----:B------:R-:W-:Y:S01]  /*14b0*/  IMAD.MOV.U32 R15, RZ, RZ, 0x1 ;  /* 0x00000001ff0f7424 */ /* 0x000fe200078e00ff */
[----:B------:R-:W-:Y:S01]  /*14c0*/  CS2R R12, SRZ ;  /* 0x00000000000c7805 */ /* 0x000fe2000001ff00 */
[----:B------:R-:W-:Y:S01]  /*14d0*/  IMAD.MOV.U32 R10, RZ, RZ, 0x1 ;  /* 0x00000001ff0a7424 */ /* 0x000fe200078e00ff */
[----:B------:R-:W4:Y:S02]  /*14e0*/  LDCU.64 UR22, c[0x0][0x348] ;  /* 0x00006900ff1677ac */ /* 0x000f240008000a00 */
[----:B------:R-:W2:Y:S01]  /*14f0*/  LDC R0, c[0x0][0x374] ;  /* 0x0000dd00ff007b82 */ /* 0x000ea20000000800 */
[----:B------:R-:W-:Y:S01]  /*1500*/  UMOV UR6, URZ ;  /* 0x000000ff00067c82 */ /* 0x000fe20008000000 */
[----:B-1----:R-:W-:-:S04]  /*1510*/  UIADD3 UR5, UPT, UPT, UR13, 0x3f, URZ ;  /* 0x0000003f0d057890 */ /* 0x002fc8000fffe0ff */
[----:B------:R-:W-:-:S04]  /*1520*/  USHF.R.S32.HI UR4, URZ, 0x1f, UR5 ;  /* 0x0000001fff047899 */ /* 0x000fc80008011405 */
[----:B------:R-:W-:-:S04]  /*1530*/  ULEA.HI UR4, UR4, UR5, URZ, 0x6 ;  /* 0x0000000504047291 */ /* 0x000fc8000f8f30ff */
[----:B------:R-:W-:Y:S02]  /*1540*/  USHF.R.S32.HI UR15, URZ, 0x6, UR4 ;  /* 0x00000006ff0f7899 */ /* 0x000fe40008011404 */
[----:B------:R-:W-:Y:S02]  /*1550*/  UIADD3 UR4, UPT, UPT, UR13, -0x1, URZ ;  /* 0xffffffff0d047890 */ /* 0x000fe4000fffe0ff */
[----:B------:R-:W-:Y:S02]  /*1560*/  UISETP.LT.U32.AND UP0, UPT, UR15, 0xc, UPT ;  /* 0x0000000c0f00788c */ /* 0x000fe4000bf01070 */
[----:B------:R-:W-:Y:S02]  /*1570*/  UISETP.GE.U32.AND UP1, UPT, UR4, -0x7f, UPT ;  /* 0xffffff810400788c */ /* 0x000fe4000bf26070 */
[----:B------:R-:W-:Y:S02]  /*1580*/  USEL UR14, UR15, 0xc, UP0 ;  /* 0x0000000c0f0e7887 */ /* 0x000fe40008000000 */
[----:B------:R-:W-:-:S02]  /*1590*/  UIADD3 UR13, UPT, UPT, UR13, 0x7e, URZ ;  /* 0x0000007e0d0d7890 */ /* 0x000fc4000fffe0ff */
[----:B------:R-:W-:Y:S02]  /*15a0*/  UIADD3 UR5, UPT, UPT, UR14, -0x1, URZ ;  /* 0xffffffff0e057890 */ /* 0x000fe4000fffe0ff */
[----:B------:R-:W-:-:S03]  /*15b0*/  UIADD3 UR7, UPT, UPT, UR15, -UR14, URZ ;  /* 0x8000000e0f077290 */ /* 0x000fc6000fffe0ff */
[----:B------:R-:W-:-:S04]  /*15c0*/  @UP1 UIADD3 UR5, UPT, UPT, UR14, URZ, URZ ;  /* 0x000000ff0e051290 */ /* 0x000fc8000fffe0ff */
[----:B----4-:R-:W-:-:S12]  /*15d0*/  UIADD3 UR5, UPT, UPT, UR5, 0x1, URZ ;  /* 0x0000000105057890 */ /* 0x010fd8000fffe0ff */
.L_x_36:
[----:B------:R-:W-:Y:S01]  /*15e0*/  UISETP.NE.AND UP0, UPT, UR37, URZ, UPT ;  /* 0x000000ff2500728c */ /* 0x000fe2000bf05270 */
[----:B------:R-:W1:Y:S08]  /*15f0*/  S2UR UR37, SR_CgaCtaId ;  /* 0x00000000002579c3 */ /* 0x000e700000008800 */
[----:B------:R-:W-:Y:S05]  /*1600*/  BRA.U UP0, `(.L_x_19) ;  /* 0x0000000100347547 */ /* 0x000fea000b800000 */
[----:B------:R-:W4:Y:S01]  /*1610*/  S2R R2, SR_CgaCtaId ;  /* 0x0000000000027919 */ /* 0x000f220000008800 */
[----:B------:R-:W-:-:S04]  /*1620*/  MOV R3, 0x400 ;  /* 0x0000040000037802 */ /* 0x000fc80000000f00 */
[----:B----4-:R-:W-:Y:S02]  /*1630*/  LEA R3, R2, R3, 0x18 ;  /* 0x0000000302037211 */ /* 0x010fe400078ec0ff */
[----:B------:R-:W-:-:S03]  /*1640*/  SHF.L.U32 R2, R10, 0x1f, RZ ;  /* 0x0000001f0a027819 */ /* 0x000fc600000006ff */
[----:B------:R-:W-:-:S04]  /*1650*/  IMAD R3, R12, 0x8, R3 ;  /* 0x000000080c037824 */ /* 0x000fc800078e0203 */
[----:B------:R-:W4:Y:S02]  /*1660*/  SYNCS.PHASECHK.TRANS64.TRYWAIT P0, [R3+URZ+0x160], R2 ;  /* 0x00016002030075a7 */ /* 0x000f2400080011ff */
[----:B----4-:R-:W-:Y:S05]  /*1670*/  @!P0 BRA `(.L_x_20) ;  /* 0x000000c0007c8947 */ /* 0x010fea0003800000 */
.L_x_114:
[----:B------:R-:W-:Y:S01]  /*1680*/  VIADD R12, R12, 0x1 ;  /* 0x000000010c0c7836 */ /* 0x000fe20000000000 */
[----:B------:R4:W-:Y:S04]  /*1690*/  SYNCS.ARRIVE.TRANS64.A1T0 RZ, [R3+URZ+0x150], RZ ;  /* 0x000150ff03ff79a7 */ /* 0x0009e800081000ff */
[----:B------:R-:W-:-:S04]  /*16a0*/  ISETP.NE.AND P0, PT, R12, 0x2, PT ;  /* 0x000000020c00780c */ /* 0x000fc80003f05270 */
[----:B------:R-:W-:Y:S02]  /*16b0*/  SEL R12, R12, RZ, P0 ;  /* 0x000000ff0c0c7207 */ /* 0x000fe40000000000 */
[----:B----4-:R-:W-:-:S04]  /*16c0*/  SEL R3, RZ, 0x1, P0 ;  /* 0x00000001ff037807 */ /* 0x010fc80000000000 */
[----:B------:R-:W-:-:S07]  /*16d0*/  LOP3.LUT R10, R10, R3, RZ, 0x3c, !PT ;  /* 0x000000030a0a7212 */ /* 0x000fce00078e3cff */
.L_x_19:
[----:B------:R-:W-:Y:S01]  /*16e0*/  UMOV UR4, 0x400 ;  /* 0x0000040000047882 */ /* 0x000fe20000000000 */
[----:B------:R-:W-:Y:S01]  /*16f0*/  SHF.L.U32 R2, R15, 0x1f, RZ ;  /* 0x0000001f0f027819 */ /* 0x000fe200000006ff */
[----:B-1----:R-:W-:Y:S01]  /*1700*/  ULEA UR4, UR37, UR4, 0x18 ;  /* 0x0000000425047291 */ /* 0x002fe2000f8ec0ff */
[----:B------:R-:W-:Y:S01]  /*1710*/  R2UR UR35, R19 ;  /* 0x00000000132372ca */ /* 0x000fe200000e0000 */
[----:B------:R-:W-:Y:S01]  /*1720*/  UISETP.GE.U32.AND UP0, UPT, UR13, 0x7f, UPT ;  /* 0x0000007f0d00788c */ /* 0x000fe2000bf06070 */
[----:B------:R-:W-:Y:S01]  /*1730*/  R2UR UR11, R18 ;  /* 0x00000000120b72ca */ /* 0x000fe200000e0000 */
[----:B------:R-:W-:Y:S01]  /*1740*/  ULEA UR8, UR6, UR4, 0x3 ;  /* 0x0000000406087291 */ /* 0x000fe2000f8e18ff */
[----:B------:R-:W-:-:S08]  /*1750*/  UMOV UR24, URZ ;  /* 0x000000ff00187c82 */ /* 0x000fd00008000000 */
[----:B------:R1:W4:Y:S01]  /*1760*/  SYNCS.PHASECHK.TRANS64.TRYWAIT P0, [UR8+0x60], R2 ;  /* 0x00006002ff0075a7 */ /* 0x0003220008001108 */
[----:B------:R-:W-:Y:S02]  /*1770*/  USHF.L.U32 UR35, UR35, 0x7, URZ ;  /* 0x0000000723237899 */ /* 0x000fe400080006ff */
[----:B------:R-:W-:Y:S01]  /*1780*/  USHF.L.U32 UR11, UR11, 0x7, URZ ;  /* 0x000000070b0b7899 */ /* 0x000fe200080006ff */
[----:B------:R-:W-:Y:S11]  /*1790*/  BRA.U !UP0, `(.L_x_21) ;  /* 0x0000000108a47547 */ /* 0x000ff6000b800000 */
[----:B------:R-:W-:Y:S01]  /*17a0*/  UMOV UR16, URZ ;  /* 0x000000ff00107c82 */ /* 0x000fe20008000000 */
[----:B------:R-:W-:-:S05]  /*17b0*/  UMOV UR17, UR6 ;  /* 0x0000000600117c82 */ /* 0x000fca0008000000 */
.L_x_26:
[----:B-1----:R-:W-:Y:S01]  /*17c0*/  ULEA UR33, UR17, UR4, 0x3 ;  /* 0x0000000411217291 */ /* 0x002fe2000f8e18ff */
[----:B----4-:R-:W-:Y:S01]  /*17d0*/  @!P5 MOV R3, 0x4000 ;  /* 0x000040000003d802 */ /* 0x010fe20000000f00 */
[----:B----4-:R-:W-:Y:S10]  /*17e0*/  @P0 BRA `(.L_x_22) ;  /* 0x00000000000c0947 */ /* 0x010ff40003800000 */
[----:B------:R-:W-:-:S04]  /*17f0*/  SHF.L.U32 R5, R15, 0x1f, RZ ;  /* 0x0000001f0f057819 */ /* 0x000fc800000006ff */
[----:B------:R-:W4:Y:S02]  /*1800*/  SYNCS.PHASECHK.TRANS64.TRYWAIT P0, [UR33+0x60], R5 ;  /* 0x00006005ff0075a7 */ /* 0x000f240008001121 */
[----:B----4-:R-:W-:Y:S05]  /*1810*/  @!P0 BRA `(.L_x_23) ;  /* 0x000000c000288947 */ /* 0x010fea0003800000 */
.L_x_22:
[----:B------:R4:W-:Y:S01]  /*1820*/  @!P5 SYNCS.ARRIVE.TRANS64 RZ, [UR33], R3 ;  /* 0x00000003ffffd9a7 */ /* 0x0009e20008000021 */
[----:B------:R-:W-:Y:S04]  /*1830*/  BSSY.RECONVERGENT B0, `(.L_x_24) ;  /* 0x0000003000007945 */ /* 0x000fe80003800200 */
[----:B------:R-:W-:Y:S05]  /*1840*/  @P4 BRA `(.L_x_25) ;  /* 0x0000000000044947 */ /* 0x000fea0003800000 */
[----:B------:R-:W-:Y:S05]  /*1850*/  BPT.TRAP 0x1 ;  /* 0x000000040000795c */ /* 0x000fea0000300000 */
.L_x_25:
[----:B------:R-:W-:Y:S05]  /*1860*/  BSYNC.RECONVERGENT B0 ;  /* 0x0000000000007941 */ /* 0x000fea0003800200 */
.L_x_24:
[----:B------:R-:W-:Y:S02]  /*1870*/  UIADD3 UR6, UPT, UPT, UR17, 0x1, URZ ;  /* 0x0000000111067890 */ /* 0x000fe4000fffe0ff */
[----:B------:R-:W-:Y:S02]  /*1880*/  UIADD3 UR26, UP1, UPT, UR22, 0x80, URZ ;  /* 0x00000080161a7890 */ /* 0x000fe4000ff3e0ff */
[----:B------:R-:W-:Y:S02]  /*1890*/  UISETP.NE.AND UP0, UPT, UR6, 0xc, UPT ;  /* 0x0000000c0600788c */ /* 0x000fe4000bf05270 */
[----:B------:R-:W-:Y:S02]  /*18a0*/  USHF.L.U32 UR34, UR16, 0x6, URZ ;  /* 0x0000000610227899 */ /* 0x000fe400080006ff */
[----:B------:R-:W-:Y:S02]  /*18b0*/  USEL UR9, URZ, 0x1, UP0 ;  /* 0x00000001ff097887 */ /* 0x000fe40008000000 */
[----:B------:R-:W-:-:S02]  /*18c0*/  USEL UR6, UR6, URZ, UP0 ;  /* 0x000000ff06067287 */ /* 0x000fc40008000000 */
[----:B------:R-:W-:Y:S02]  /*18d0*/  UIADD3 UR20, UP0, UPT, UR22, 0x180, URZ ;  /* 0x0000018016147890 */ /* 0x000fe4000ff1e0ff */
[----:B------:R-:W-:Y:S01]  /*18e0*/  ULEA UR8, UR6, UR4, 0x3 ;  /* 0x0000000406087291 */ /* 0x000fe2000f8e18ff */
[----:B------:R-:W-:Y:S01]  /*18f0*/  LOP3.LUT R15, R15, UR9, RZ, 0x3c, !PT ;  /* 0x000000090f0f7c12 */ /* 0x000fe2000f8e3cff */
[----:B------:R-:W-:Y:S02]  /*1900*/  UIADD3.X UR27, UPT, UPT, URZ, UR23, URZ, UP1, !UPT ;  /* 0x00000017ff1b7290 */ /* 0x000fe40008ffe4ff */
[----:B------:R-:W-:Y:S01]  /*1910*/  UIADD3.X UR21, UPT, UPT, URZ, UR23, URZ, UP0, !UPT ;  /* 0x00000017ff157290 */ /* 0x000fe200087fe4ff */
[----:B-1----:R-:W-:Y:S01]  /*1920*/  SHF.L.U32 R2, R15, 0x1f, RZ ;  /* 0x0000001f0f027819 */ /* 0x002fe200000006ff */
[----:B------:R-:W-:Y:S01]  /*1930*/  UMOV UR18, 0x0 ;  /* 0x0000000000127882 */ /* 0x000fe20000000000 */
[----:B------:R-:W-:Y:S01]  /*1940*/  UMOV UR19, 0x10000000 ;  /* 0x1000000000137882 */ /* 0x000fe20000000000 */
[----:B------:R-:W-:Y:S01]  /*1950*/  UMOV UR12, UR36 ;  /* 0x00000024000c7c82 */ /* 0x000fe20008000000 */
[----:B------:R1:W1:Y:S01]  /*1960*/  SYNCS.PHASECHK.TRANS64.TRYWAIT P0, [UR8+0x60], R2 ;  /* 0x00006002ff0075a7 */ /* 0x0002620008001108 */
[----:B------:R-:W-:Y:S01]  /*1970*/  ULEA UR8, UR17, UR4, 0xd ;  /* 0x0000000411087291 */ /* 0x000fe2000f8e68ff */
[----:B------:R-:W-:Y:S01]  /*1980*/  UMOV UR9, UR33 ;  /* 0x0000002100097c82 */ /* 0x000fe20008000000 */
[----:B------:R-:W-:-:S02]  /*1990*/  UMOV UR10, UR34 ;  /* 0x00000022000a7c82 */ /* 0x000fc40008000000 */
[----:B------:R-:W-:Y:S02]  /*19a0*/  UIADD3 UR32, UPT, UPT, UR8, 0x8400, URZ ;  /* 0x0000840008207890 */ /* 0x000fe4000fffe0ff */
[----:B------:R-:W-:Y:S02]  /*19b0*/  UIADD3 UR8, UPT, UPT, UR8, 0x20400, URZ ;  /* 0x0002040008087890 */ /* 0x000fe4000fffe0ff */
[----:B------:R-:W-:Y:S01]  /*19c0*/  UIADD3 UR16, UPT, UPT, UR16, 0x1, URZ ;  /* 0x0000000110107890 */ /* 0x000fe2000fffe0ff */
[----:B------:R-:W-:Y:S01]  /*19d0*/  UMOV UR24, UR5 ;  /* 0x0000000500187c82 */ /* 0x000fe20008000000 */
[----:B------:R-:W-:Y:S02]  /*19e0*/  UMOV UR17, UR6 ;  /* 0x0000000600117c82 */ /* 0x000fe40008000000 */
[----:B------:R-:W-:Y:S01]  /*19f0*/  UISETP.NE.AND UP0, UPT, UR16, UR5, UPT ;  /* 0x000000051000728c */ /* 0x000fe2000bf05270 */
[----:B------:R1:W-:Y:S02]  /*1a00*/  UTMALDG.3D [UR32], [UR26], desc[UR18] ;  /* 0x000012201a0075b4 */ /* 0x0003e40008011000 */
[----:B------:R1:W-:Y:S06]  /*1a10*/  UTMALDG.3D [UR8], [UR20], desc[UR18] ;  /* 0x00001208140075b4 */ /* 0x0003ec0008011000 */
[----:B------:R-:W-:Y:S05]  /*1a20*/  BRA.U UP0, `(.L_x_26) ;  /* 0xfffffffd00647547 */ /* 0x000fea000b83ffff */
.L_x_21:
[----:B-1--4-:R-:W-:Y:S01]  /*1a30*/  PLOP3.LUT P0, PT, PT, PT, UP3, 0x80, 0x8 ;  /* 0x000000000008781c */ /* 0x012fe20003f0f038 */
[----:B------:R-:W-:Y:S01]  /*1a40*/  ULEA UR8, UR6, UR4, 0x3 ;  /* 0x0000000406087291 */ /* 0x000fe2000f8e18ff */
[----:B------:R-:W-:Y:S01]  /*1a50*/  SHF.L.U32 R2, R15, 0x1f, RZ ;  /* 0x0000001f0f027819 */ /* 0x000fe200000006ff */
[----:B------:R-:W-:-:S10]  /*1a60*/  UISETP.GT.AND UP0, UPT, UR15, UR14, UPT ;  /* 0x0000000e0f00728c */ /* 0x000fd4000bf04270 */
[----:B------:R-:W-:Y:S01]  /*1a70*/  @!P0 SYNCS.ARRIVE.TRANS64.A1T0 RZ, [UR4+0xe8], RZ ;  /* 0x0000e8ffffff89a7 */ /* 0x000fe20008100004 */
[----:B------:R1:W4:Y:S01]  /*1a80*/  SYNCS.PHASECHK.TRANS64.TRYWAIT P0, [UR8+0x60], R2 ;  /* 0x00006002ff0075a7 */ /* 0x0003220008001108 */
[----:B------:R-:W-:Y:S05]  /*1a90*/  BRA.U !UP0, `(.L_x_27) ;  /* 0x0000000108a87547 */ /* 0x000fea000b800000 */
[----:B------:R-:W-:Y:S01]  /*1aa0*/  UIADD3 UR21, UPT, UPT, UR7, UR24, URZ ;  /* 0x0000001807157290 */ /* 0x000fe2000fffe0ff */
[----:B------:R-:W-:-:S11]  /*1ab0*/  UMOV UR25, UR6 ;  /* 0x0000000600197c82 */ /* 0x000fd60008000000 */
.L_x_32:
[----:B-1----:R-:W-:Y:S01]  /*1ac0*/  ULEA UR17, UR25, UR4, 0x3 ;  /* 0x0000000419117291 */ /* 0x002fe2000f8e18ff */
[----:B----4-:R-:W-:Y:S01]  /*1ad0*/  @!P5 MOV R3, 0x4000 ;  /* 0x000040000003d802 */ /* 0x010fe20000000f00 */
[----:B----4-:R-:W-:Y:S10]  /*1ae0*/  @P0 BRA `(.L_x_28) ;  /* 0x00000000000c0947 */ /* 0x010ff40003800000 */
[----:B------:R-:W-:-:S04]  /*1af0*/  SHF.L.U32 R5, R15, 0x1f, RZ ;  /* 0x0000001f0f057819 */ /* 0x000fc800000006ff */
[----:B------:R-:W4:Y:S02]  /*1b00*/  SYNCS.PHASECHK.TRANS64.TRYWAIT P0, [UR17+0x60], R5 ;  /* 0x00006005ff0075a7 */ /* 0x000f240008001111 */
[----:B----4-:R-:W-:Y:S05]  /*1b10*/  @!P0 BRA `(.L_x_29) ;  /* 0x000000bc00808947 */ /* 0x010fea0003800000 */
.L_x_28:
[----:B------:R4:W-:Y:S01]  /*1b20*/  @!P5 SYNCS.ARRIVE.TRANS64 RZ, [UR17], R3 ;  /* 0x00000003ffffd9a7 */ /* 0x0009e20008000011 */
[----:B------:R-:W-:Y:S04]  /*1b30*/  BSSY.RECONVERGENT B0, `(.L_x_30) ;  /* 0x0000003000007945 */ /* 0x000fe80003800200 */
[----:B------:R-:W-:Y:S05]  /*1b40*/  @P4 BRA `(.L_x_31) ;  /* 0x0000000000044947 */ /* 0x000fea0003800000 */
[----:B------:R-:W-:Y:S05]  /*1b50*/  BPT.TRAP 0x1 ;  /* 0x000000040000795c */ /* 0x000fea0000300000 */
.L_x_31:
[----:B------:R-:W-:Y:S05]  /*1b60*/  BSYNC.RECONVERGENT B0 ;  /* 0x0000000000007941 */ /* 0x000fea0003800200 */
.L_x_30:
        /* <DEDUP_REMOVED lines=20> */
[----:B------:R-:W-:Y:S01]  /*1cb0*/  UIADD3 UR8, UPT, UPT, UR8, 0x20400, URZ ;  /* 0x0002040008087890 */ /* 0x000fe2000fffe0ff */
[----:B------:R-:W-:Y:S01]  /*1cc0*/  UMOV UR9, UR17 ;  /* 0x0000001100097c82 */ /* 0x000fe20008000000 */
[----:B------:R-:W-:Y:S01]  /*1cd0*/  UMOV UR10, UR18 ;  /* 0x00000012000a7c82 */ /* 0x000fe20008000000 */
[----:B------:R-:W-:Y:S01]  /*1ce0*/  UIADD3 UR24, UPT, UPT, UR24, 0x1, URZ ;  /* 0x0000000118187890 */ /* 0x000fe2000fffe0ff */
[----:B------:R-:W-:-:S03]  /*1cf0*/  UMOV UR25, UR6 ;  /* 0x0000000600197c82 */ /* 0x000fc60008000000 */
[----:B------:R1:W-:Y:S01]  /*1d00*/  UTMALDG.3D [UR16], [UR30], desc[UR26] ;  /* 0x00001a101e0075b4 */ /* 0x0003e20008011000 */
[----:B------:R-:W-:Y:S01]  /*1d10*/  UISETP.NE.AND UP0, UPT, UR24, UR21, UPT ;  /* 0x000000151800728c */ /* 0x000fe2000bf05270 */
[----:B------:R1:W-:Y:S08]  /*1d20*/  UTMALDG.3D [UR8], [UR28], desc[UR26] ;  /* 0x00001a081c0075b4 */ /* 0x0003f00008011000 */
[----:B------:R-:W-:Y:S05]  /*1d30*/  BRA.U UP0, `(.L_x_32) ;  /* 0xfffffffd00607547 */ /* 0x000fea000b83ffff */
.L_x_27:
[C---:B-1----:R-:W-:Y:S01]  /*1d40*/  LEA R2, R14.reuse, UR4, 0x3 ;  /* 0x000000040e027c11 */ /* 0x042fe2000f8e18ff */
[----:B------:R-:W-:Y:S01]  /*1d50*/  NOP ;  /* 0x0000000000007918 */ /* 0x000fe20000000000 */
[----:B----4-:R-:W-:Y:S02]  /*1d60*/  SHF.L.U32 R3, R13, 0x1f, RZ ;  /* 0x0000001f0d037819 */ /* 0x010fe400000006ff */
[----:B------:R-:W-:Y:S02]  /*1d70*/  LEA R4, R14, UR4, 0x4 ;  /* 0x000000040e047c11 */ /* 0x000fe4000f8e20ff */
[----:B------:R-:W1:Y:S02]  /*1d80*/  SYNCS.PHASECHK.TRANS64.TRYWAIT P0, [R2+URZ+0xf0], R3 ;  /* 0x0000f003020075a7 */ /* 0x000e6400080011ff */
[----:B-1----:R-:W-:Y:S05]  /*1d90*/  @!P0 BRA `(.L_x_33) ;  /* 0x000000b800f88947 */ /* 0x002fea0003800000 */
.L_x_117:
[----:B------:R-:W4:Y:S01]  /*1da0*/  LDS.128 R4, [R4+0x180] ;  /* 0x0001800004047984 */ /* 0x000f220000000c00 */
[----:B---3--:R-:W-:Y:S01]  /*1db0*/  ISETP.GE.AND P0, PT, R192, 0x1, PT ;  /* 0x00000001c000780c */ /* 0x008fe20003f06270 */
[----:B-1----:R-:W-:Y:S01]  /*1dc0*/  VIADD R2, R2, 0x100 ;  /* 0x0000010002027836 */ /* 0x002fe20000000000 */
[----:B------:R-:W-:Y:S01]  /*1dd0*/  @!PT LDS RZ, [RZ] ;  /* 0x00000000fffff984 */ /* 0x000fe20000000800 */
[----:B------:R-:W-:Y:S01]  /*1de0*/  @!PT LDS RZ, [RZ] ;  /* 0x00000000fffff984 */ /* 0x000fe20000000800 */
[----:B------:R-:W-:Y:S01]  /*1df0*/  @!PT LDS RZ, [RZ] ;  /* 0x00000000fffff984 */ /* 0x000fe20000000800 */
[----:B------:R-:W-:Y:S01]  /*1e00*/  @!PT LDS RZ, [RZ] ;  /* 0x00000000fffff984 */ /* 0x000fe20000000800 */
[----:B------:R1:W-:Y:S06]  /*1e10*/  MEMBAR.ALL.CTA ;  /* 0x0000000000007992 */ /* 0x0003ec0000008000 */
[----:B-1----:R-:W1:Y:S01]  /*1e20*/  FENCE.VIEW.ASYNC.S ;  /* 0x00000000000073c6 */ /* 0x002e620000000000 */
[----:B------:R-:W-:-:S04]  /*1e30*/  PRMT R2, RZ, 0x654, R2 ;  /* 0x00000654ff027816 */ /* 0x000fc80000000002 */
[----:B-1----:R1:W-:Y:S01]  /*1e40*/  SYNCS.ARRIVE.TRANS64.RED.A1T0 RZ, [R2+URZ], RZ ;  /* 0x000000ff02ff79a7 */ /* 0x0023e200081004ff */
[----:B----4-:R-:W-:-:S13]  /*1e50*/  LOP3.LUT P2, RZ, R6, 0x1, RZ, 0xc0, !PT ;  /* 0x0000000106ff7812 */ /* 0x010fda000784c0ff */
[----:B------:R-:W-:Y:S01]  /*1e60*/  @P2 SHF.R.U32.HI R3, RZ, 0x10, R5 ;  /* 0x00000010ff032819 */ /* 0x000fe20000011605 */
[----:B------:R-:W-:Y:S01]  /*1e70*/  VOTEU.ANY UP0, P2 ;  /* 0x0000000000ff7886 */ /* 0x000fe20001000100 */
[----:B------:R-:W-:Y:S02]  /*1e80*/  @P2 MOV R11, R4 ;  /* 0x00000004000b2202 */ /* 0x000fe40000000f00 */
[----:B------:R-:W-:Y:S02]  /*1e90*/  @P2 R2UR.BROADCAST UR8, R3 ;  /* 0x00000000030822ca */ /* 0x000fe400008e0000 */
[----:B------:R-:W-:-:S11]  /*1ea0*/  @P2 LOP3.LUT R8, R5, 0xffff, RZ, 0xc0, !PT ;  /* 0x0000ffff05082812 */ /* 0x000fd600078ec0ff */
[----:B------:R-:W-:Y:S01]  /*1eb0*/  @UP0 UMOV UR36, UR8 ;  /* 0x0000000800240c82 */ /* 0x000fe20008000000 */
[----:B-1----:R-:W-:Y:S05]  /*1ec0*/  @!P0 BRA `(.L_x_34) ;  /* 0x0000000000b88947 */ /* 0x002fea0003800000 */
[----:B------:R-:W2:Y:S01]  /*1ed0*/  LDC.64 R4, c[0x0][0xb18] ;  /* 0x0002c600ff047b82 */ /* 0x000ea20000000a00 */
[----:B------:R-:W-:-:S07]  /*1ee0*/  ISETP.NE.AND P3, PT, R192, 0x1, PT ;  /* 0x00000001c000780c */ /* 0x000fce0003f65270 */
[----:B------:R-:W1:Y:S08]  /*1ef0*/  LDC.64 R6, c[0x0][0xb10] ;  /* 0x0002c400ff067b82 */ /* 0x000e700000000a00 */
[----:B------:R-:W3:Y:S08]  /*1f00*/  LDC R16, c[0x0][0xb20] ;  /* 0x0002c800ff107b82 */ /* 0x000ef00000000800 */
[----:B------:R-:W4:Y:S01]  /*1f10*/  LDC R18, c[0x0][0xb0c] ;  /* 0x0002c300ff127b82 */ /* 0x000f220000000800 */
[----:B--2---:R-:W-:Y:S01]  /*1f20*/  IMAD.HI.U32 R17, R0, R5, RZ ;  /* 0x0000000500117227 */ /* 0x004fe200078e00ff */
[----:B------:R-:W-:-:S03]  /*1f30*/  ISETP.NE.AND P0, PT, R4, 0x1, PT ;  /* 0x000000010400780c */ /* 0x000fc60003f05270 */
[----:B------:R-:W-:-:S03]  /*1f40*/  IMAD.HI.U32 R5, R8, R5, RZ ;  /* 0x0000000508057227 */ /* 0x000fc600078e00ff */
[----:B------:R-:W2:Y:S01]  /*1f50*/  LDC.64 R2, c[0x0][0xb28] ;  /* 0x0002ca00ff027b82 */ /* 0x000ea20000000a00 */
[----:B-1----:R-:W-:-:S04]  /*1f60*/  IMAD.HI.U32 R20, R9, R6, RZ ;  /* 0x0000000609147227 */ /* 0x002fc800078e00ff */
[----:B------:R-:W-:Y:S01]  /*1f70*/  IMAD.HI.U32 R22, R11, R6, RZ ;  /* 0x000000060b167227 */ /* 0x000fe200078e00ff */
[----:B------:R-:W-:Y:S02]  /*1f80*/  SHF.R.U32.HI R20, RZ, R7, R20 ;  /* 0x00000007ff147219 */ /* 0x000fe40000011614 */
[-C--:B---3--:R-:W-:Y:S02]  /*1f90*/  SHF.R.U32.HI R17, RZ, R16.reuse, R17 ;  /* 0x00000010ff117219 */ /* 0x088fe40000011611 */
[----:B------:R-:W-:Y:S02]  /*1fa0*/  SHF.R.U32.HI R5, RZ, R16, R5 ;  /* 0x00000010ff057219 */ /* 0x000fe40000011605 */
[----:B------:R-:W-:Y:S02]  /*1fb0*/  SEL R17, R0, R17, !P0 ;  /* 0x0000001100117207 */ /* 0x000fe40004000000 */
[----:B------:R-:W-:Y:S02]  /*1fc0*/  SHF.R.U32.HI R22, RZ, R7, R22 ;  /* 0x00000007ff167219 */ /* 0x000fe40000011616 */
[----:B----4-:R-:W-:-:S02]  /*1fd0*/  ISETP.NE.AND P1, PT, R18, 0x1, PT ;  /* 0x000000011200780c */ /* 0x010fc40003f25270 */
[----:B------:R-:W-:Y:S02]  /*1fe0*/  SEL R5, R8, R5, !P0 ;  /* 0x0000000508057207 */ /* 0x000fe40004000000 */
[----:B------:R-:W-:Y:S02]  /*1ff0*/  SEL R19, R9, R20, !P1 ;  /* 0x0000001409137207 */ /* 0x000fe40004800000 */
[----:B------:R-:W-:Y:S01]  /*2000*/  SEL R7, R11, R22, !P1 ;  /* 0x000000160b077207 */ /* 0x000fe20004800000 */
[----:B--2---:R-:W-:-:S04]  /*2010*/  IMAD.HI.U32 R20, R17, R2, RZ ;  /* 0x0000000211147227 */ /* 0x004fc800078e00ff */
[----:B------:R-:W-:Y:S01]  /*2020*/  IMAD.HI.U32 R6, R19, R2, RZ ;  /* 0x0000000213067227 */ /* 0x000fe200078e00ff */
[----:B------:R-:W-:-:S04]  /*2030*/  @P3 SHF.R.U32.HI R17, RZ, R3, R20 ;  /* 0x00000003ff113219 */ /* 0x000fc80000011614 */
[----:B------:R-:W-:Y:S01]  /*2040*/  @P3 SHF.R.U32.HI R19, RZ, R3, R6 ;  /* 0x00000003ff133219 */ /* 0x000fe20000011606 */
[----:B------:R-:W-:-:S04]  /*2050*/  IMAD R17, R192, R17, RZ ;  /* 0x00000011c0117224 */ /* 0x000fc800078e02ff */
[----:B------:R-:W-:Y:S01]  /*2060*/  IMAD R6, R192, R19, RZ ;  /* 0x00000013c0067224 */ /* 0x000fe200078e02ff */
[C---:B------:R-:W-:Y:S02]  /*2070*/  ISETP.GE.AND P0, PT, R5.reuse, R17, PT ;  /* 0x000000110500720c */ /* 0x040fe40003f06270 */
[----:B------:R-:W-:Y:S02]  /*2080*/  IADD3 R17, PT, PT, -R5, RZ, RZ ;  /* 0x000000ff05117210 */ /* 0x000fe40007ffe1ff */
[----:B------:R-:W-:Y:S01]  /*2090*/  ISETP.GE.OR P0, PT, R7, R6, P0 ;  /* 0x000000060700720c */ /* 0x000fe20000706670 */
[----:B------:R-:W-:-:S04]  /*20a0*/  IMAD.HI.U32 R6, R5, R2, RZ ;  /* 0x0000000205067227 */ /* 0x000fc800078e00ff */
[----:B------:R-:W-:Y:S01]  /*20b0*/  IMAD R8, R4, R17, R8 ;  /* 0x0000001104087224 */ /* 0x000fe200078e0208 */
[----:B------:R-:W-:-:S04]  /*20c0*/  SHF.R.U32.HI R6, RZ, R3, R6 ;  /* 0x00000003ff067219 */ /* 0x000fc80000011606 */
[----:B------:R-:W-:-:S03]  /*20d0*/  SEL R6, R5, R6, !P3 ;  /* 0x0000000605067207 */ /* 0x000fc60005800000 */
[----:B------:R-:W-:-:S04]  /*20e0*/  @!P0 IMAD.HI.U32 R16, R7, R2, RZ ;  /* 0x0000000207108227 */ /* 0x000fc800078e00ff */
[----:B------:R-:W-:Y:S01]  /*20f0*/  IMAD.MOV R2, RZ, RZ, -R6 ;  /* 0x000000ffff027224 */ /* 0x000fe200078e0a06 */
[----:B------:R-:W-:-:S03]  /*2100*/  @!P0 SHF.R.U32.HI R16, RZ, R3, R16 ;  /* 0x00000003ff108219 */ /* 0x000fc60000011610 */
[----:B------:R-:W-:Y:S01]  /*2110*/  IMAD R2, R192, R2, R5 ;  /* 0x00000002c0027224 */ /* 0x000fe200078e0205 */
        /* <DEDUP_REMOVED lines=9> */
.L_x_34:
[----:B------:R-:W1:Y:S02]  /*21b0*/  LDCU UR8, c[0x0][0xb30] ;  /* 0x00016600ff0877ac */ /* 0x000e640008000800 */
[----:B-1----:R-:W-:-:S09]  /*21c0*/  UISETP.NE.AND UP0, UPT, UR8, 0x1, UPT ;  /* 0x000000010800788c */ /* 0x002fd2000bf05270 */
[----:B------:R-:W-:Y:S05]  /*21d0*/  BRA.U UP0, `(.L_x_35) ;  /* 0x0000000100407547 */ /* 0x000fea000b800000 */
[----:B------:R-:W1:Y:S08]  /*21e0*/  LDC.64 R4, c[0x0][0xb10] ;  /* 0x0002c400ff047b82 */ /* 0x000e700000000a00 */
[----:B------:R-:W3:Y:S08]  /*21f0*/  LDC.64 R2, c[0x0][0xb18] ;  /* 0x0002c600ff027b82 */ /* 0x000ef00000000a00 */
[----:B------:R-:W4:Y:S08]  /*2200*/  LDC R6, c[0x0][0xb20] ;  /* 0x0002c800ff067b82 */ /* 0x000f300000000800 */
[----:B------:R-:W2:Y:S01]  /*2210*/  LDC R16, c[0x0][0xb0c] ;  /* 0x0002c300ff107b82 */ /* 0x000ea20000000800 */
[----:B-1----:R-:W-:-:S05]  /*2220*/  IMAD.HI.U32 R4, R11, R4, RZ ;  /* 0x000000040b047227 */ /* 0x002fca00078e00ff */
[----:B------:R-:W-:Y:S01]  /*2230*/  SHF.R.U32.HI R4, RZ, R5, R4 ;  /* 0x00000005ff047219 */ /* 0x000fe20000011604 */
[----:B---3--:R-:W-:Y:S01]  /*2240*/  IMAD.HI.U32 R3, R8, R3, RZ ;  /* 0x0000000308037227 */ /* 0x008fe200078e00ff */
[----:B------:R-:W-:-:S04]  /*2250*/  ISETP.NE.AND P0, PT, R2, 0x1, PT ;  /* 0x000000010200780c */ /* 0x000fc80003f05270 */
[----:B----4-:R-:W-:-:S04]  /*2260*/  SHF.R.U32.HI R3, RZ, R6, R3 ;  /* 0x00000006ff037219 */ /* 0x010fc80000011603 */
[----:B------:R-:W-:Y:S02]  /*2270*/  SEL R3, R8, R3, !P0 ;  /* 0x0000000308037207 */ /* 0x000fe40004000000 */
[----:B--2---:R-:W-:-:S04]  /*2280*/  ISETP.NE.AND P1, PT, R16, 0x1, PT ;  /* 0x000000011000780c */ /* 0x004fc80003f25270 */
[----:B------:R-:W-:-:S05]  /*2290*/  SEL R4, R11, R4, !P1 ;  /* 0x000000040b047207 */ /* 0x000fca0004800000 */
[----:B------:R-:W-:Y:S02]  /*22a0*/  IMAD.IADD R5, R3, 0x1, -R4 ;  /* 0x0000000103057824 */ /* 0x000fe400078e0a04 */
[----:B------:R-:W-:Y:S02]  /*22b0*/  IMAD.IADD R3, R4, 0x1, -R3 ;  /* 0x0000000104037824 */ /* 0x000fe400078e0a03 */
[----:B------:R-:W-:Y:S02]  /*22c0*/  IMAD R11, R5, R16, R11 ;  /* 0x00000010050b7224 */ /* 0x000fe400078e020b */
[----:B------:R-:W-:-:S07]  /*22d0*/  IMAD R8, R3, R2, R8 ;  /* 0x0000000203087224 */ /* 0x000fce00078e0208 */
.L_x_35:
[----:B------:R-:W-:Y:S01]  /*22e0*/  VIADD R14, R14, 0x1 ;  /* 0x000000010e0e7836 */ /* 0x000fe20000000000 */
[----:B------:R-:W-:Y:S01]  /*22f0*/  UPLOP3.LUT UP3, UPT, UPT, UPT, UPT, 0x80, 0x8 ;  /* 0x000000000008789c */ /* 0x000fe20003f6f070 */
[----:B------:R-:W-:Y:S02]  /*2300*/  IMAD.IADD R19, R11, 0x1, R210 ;  /* 0x000000010b137824 */ /* 0x000fe400078e02d2 */
[----:B------:R-:W-:Y:S01]  /*2310*/  IMAD.IADD R18, R8, 0x1, R139 ;  /* 0x0000000108127824 */ /* 0x000fe200078e028b */
[----:B------:R-:W-:-:S04]  /*2320*/  ISETP.NE.AND P0, PT, R14, 0x2, PT ;  /* 0x000000020e00780c */ /* 0x000fc80003f05270 */
[----:B------:R-:W-:Y:S02]  /*2330*/  SEL R2, RZ, 0x1, P0 ;  /* 0x00000001ff027807 */ /* 0x000fe40000000000 */
[----:B------:R-:W-:Y:S02]  /*2340*/  SEL R14, R14, RZ, P0 ;  /* 0x000000ff0e0e7207 */ /* 0x000fe40000000000 */
[----:B------:R-:W-:Y:S01]  /*2350*/  LOP3.LUT R13, R13, R2, RZ, 0x3c, !PT ;  /* 0x000000020d0d7212 */ /* 0x000fe200078e3cff */
[----:B------:R-:W-:Y:S06]  /*2360*/  @P2 BRA `(.L_x_36) ;  /* 0xfffffff0009c2947 */ /* 0x000fec000383ffff */
[----:B------:R-:W-:Y:S01]  /*2370*/  UIADD3 UR4, UPT, UPT, UR4, 0x60, URZ ;  /* 0x0000006004047890 */ /* 0x000fe2000fffe0ff */
[----:B------:R-:W-:-:S03]  /*2380*/  SHF.L.U32 R3, R15, 0x1f, RZ ;  /* 0x0000001f0f037819 */ /* 0x000fc600000006ff */
[----:B------:R-:W-:-:S09]  /*2390*/  ULEA UR5, UR6, UR4, 0x3 ;  /* 0x0000000406057291 */ /* 0x000fd2000f8e18ff */
[----:B------:R-:W1:Y:S02]  /*23a0*/  SYNCS.PHASECHK.TRANS64.TRYWAIT P0, [UR5], R3 ;  /* 0x00000003ff0075a7 */ /* 0x000e640008001105 */
[----:B-1----:R-:W-:Y:S05]  /*23b0*/  @!P0 BRA `(.L_x_37) ;  /* 0x000000b400848947 */ /* 0x002fea0003800000 */
.L_x_119:
[----:B------:R-:W-:-:S04]  /*23c0*/  UIADD3 UR6, UPT, UPT, UR6, 0x1, URZ ;  /* 0x0000000106067890 */ /* 0x000fc8000fffe0ff */
[----:B------:R-:W-:-:S04]  /*23d0*/  UISETP.NE.AND UP0, UPT, UR6, 0xc, UPT ;  /* 0x0000000c0600788c */ /* 0x000fc8000bf05270 */
[----:B------:R-:W-:Y:S02]  /*23e0*/  USEL UR7, URZ, 0x1, UP0 ;  /* 0x00000001ff077887 */ /* 0x000fe40008000000 */
[----:B------:R-:W-:-:S04]  /*23f0*/  USEL UR6, UR6, URZ, UP0 ;  /* 0x000000ff06067287 */ /* 0x000fc80008000000 */
[----:B------:R-:W-:Y:S01]  /*2400*/  ULEA UR5, UR6, UR4, 0x3 ;  /* 0x0000000406057291 */ /* 0x000fe2000f8e18ff */
[----:B------:R-:W-:-:S04]  /*2410*/  LOP3.LUT R2, R15, UR7, RZ, 0x3c, !PT ;  /* 0x000000070f027c12 */ /* 0x000fc8000f8e3cff */
[----:B-1----:R-:W-:-:S04]  /*2420*/  SHF.L.U32 R3, R2, 0x1f, RZ ;  /* 0x0000001f02037819 */ /* 0x002fc800000006ff */
[----:B------:R-:W1:Y:S02]  /*2430*/  SYNCS.PHASECHK.TRANS64.TRYWAIT P0, [UR5], R3 ;  /* 0x00000003ff0075a7 */ /* 0x000e640008001105 */
[----:B-1----:R-:W-:Y:S05]  /*2440*/  @!P0 BRA `(.L_x_38) ;  /* 0x000000b400788947 */ /* 0x002fea0003800000 */
.L_x_121:
        /* <DEDUP_REMOVED lines=9> */
.L_x_123:
        /* <DEDUP_REMOVED lines=9> */
.L_x_125:
        /* <DEDUP_REMOVED lines=9> */
.L_x_127:
        /* <DEDUP_REMOVED lines=9> */
.L_x_129:
        /* <DEDUP_REMOVED lines=9> */
.L_x_131:
        /* <DEDUP_REMOVED lines=9> */
.L_x_133:
        /* <DEDUP_REMOVED lines=9> */
.L_x_135:
        /* <DEDUP_REMOVED lines=9> */
.L_x_137:
        /* <DEDUP_REMOVED lines=9> */
.L_x_139:
[----:B------:R-:W-:-:S04]  /*2960*/  UIADD3 UR6, UPT, UPT, UR6, 0x1, URZ ;  /* 0x0000000106067890 */ /* 0x000fc8000fffe0ff */
[----:B------:R-:W-:-:S04]  /*2970*/  UISETP.NE.AND UP0, UPT, UR6, 0xc, UPT ;  /* 0x0000000c0600788c */ /* 0x000fc8000bf05270 */
[----:B------:R-:W-:Y:S02]  /*2980*/  USEL UR5, URZ, 0x1, UP0 ;  /* 0x00000001ff057887 */ /* 0x000fe40008000000 */
[----:B------:R-:W-:-:S04]  /*2990*/  USEL UR6, UR6, URZ, UP0 ;  /* 0x000000ff06067287 */ /* 0x000fc80008000000 */
[----:B------:R-:W-:Y:S01]  /*29a0*/  ULEA UR6, UR6, UR4, 0x3 ;  /* 0x0000000406067291 */ /* 0x000fe2000f8e18ff */
[----:B-1----:R-:W-:-:S04]  /*29b0*/  LOP3.LUT R3, R2, UR5, RZ, 0x3c, !PT ;  /* 0x0000000502037c12 */ /* 0x002fc8000f8e3cff */
[----:B------:R-:W-:Y:S01]  /*29c0*/  SHF.L.U32 R3, R3, 0x1f, RZ ;  /* 0x0000001f03037819 */ /* 0x000fe200000006ff */
[----:B--2---:R-:W-:-:S07]  /*29d0*/  IMAD.U32 R0, RZ, RZ, UR6 ;  /* 0x00000006ff007e24 */ /* 0x004fce000f8e00ff */
.L_x_48:
[----:B-1----:R1:W2:Y:S02]  /*29e0*/  SYNCS.PHASECHK.TRANS64.TRYWAIT P0, [R0+URZ], R3 ;  /* 0x00000003000075a7 */ /* 0x0022a400080011ff */
[----:B--2---:R-:W-:Y:S05]  /*29f0*/  @!P0 NANOSLEEP.SYNCS 0x989680 ;  /* 0x009896800000895d */ /* 0x004fea0003900000 */
[----:B------:R-:W2:Y:S02]  /*2a00*/  @!P0 SYNCS.PHASECHK.TRANS64 P0, [R0+URZ], R3 ;  /* 0x00000003000085a7 */ /* 0x000ea400080010ff */
[----:B--2---:R-:W-:Y:S05]  /*2a10*/  @P0 EXIT ;  /* 0x000000000000094d */ /* 0x004fea0003800000 */
[----:B------:R-:W-:Y:S05]  /*2a20*/  BRA `(.L_x_48) ;  /* 0xfffffffc00ec7947 */ /* 0x000fea000383ffff */
.L_x_18:
[----:B------:R-:W-:-:S04]  /*2a30*/  UISETP.NE.AND UP0, UPT, UR37, URZ, UPT ;  /* 0x000000ff2500728c */ /* 0x000fc8000bf05270 */
[----:B------:R-:W-:-:S09]  /*2a40*/  UISETP.NE.OR UP0, UPT, UR8, 0x1, UP0 ;  /* 0x000000010800788c */ /* 0x000fd20008705670 */
[----:B------:R-:W-:Y:S05]  /*2a50*/  BRA.U UP0, `(.L_x_49) ;  /* 0x0000000500487547 */ /* 0x000fea000b800000 */
[----:B------:R-:W-:Y:S01]  /*2a60*/  ISETP.NE.AND P2, PT, R2, RZ, PT ;  /* 0x000000ff0200720c */ /* 0x000fe20003f45270 */
[----:B------:R-:W-:Y:S01]  /*2a70*/  IMAD.MOV.U32 R12, RZ, RZ, 0x1 ;  /* 0x00000001ff0c7424 */ /* 0x000fe200078e00ff */
[----:B------:R-:W-:Y:S02]  /*2a80*/  CS2R R10, SRZ ;  /* 0x00000000000a7805 */ /* 0x000fe4000001ff00 */
[----:B------:R-:W-:Y:S01]  /*2a90*/  CS2R R8, SRZ ;  /* 0x0000000000087805 */ /* 0x000fe2000001ff00 */
[----:B------:R-:W-:Y:S01]  /*2aa0*/  UMOV UR4, 0x400 ;  /* 0x0000040000047882 */ /* 0x000fe20000000000 */
[----:B------:R-:W-:Y:S01]  /*2ab0*/  UMOV UR6, URZ ;  /* 0x000000ff00067c82 */ /* 0x000fe20008000000 */
[----:B------:R-:W-:-:S12]  /*2ac0*/  ULEA UR37, UR37, UR4, 0x18 ;  /* 0x0000000425257291 */ /* 0x000fd8000f8ec0ff */
.L_x_53:
[----:B------:R-:W-:Y:S02]  /*2ad0*/  LEA R0, R8, UR37, 0x3 ;  /* 0x0000002508007c11 */ /* 0x000fe4000f8e18ff */
[----:B------:R-:W-:-:S03]  /*2ae0*/  SHF.L.U32 R5, R9, 0x1f, RZ ;  /* 0x0000001f09057819 */ /* 0x000fc600000006ff */
[----:B------:R-:W-:Y:S01]  /*2af0*/  VIADD R4, R0, 0x160 ;  /* 0x0000016000047836 */ /* 0x000fe20000000000 */
[----:B------:R-:W1:Y:S02]  /*2b00*/  SYNCS.PHASECHK.TRANS64.TRYWAIT P0, [R0+URZ+0x150], R5 ;  /* 0x00015005000075a7 */ /* 0x000e6400080011ff */
[----:B-1----:R-:W-:Y:S05]  /*2b10*/  @!P0 BRA `(.L_x_50) ;  /* 0x000000b000b48947 */ /* 0x002fea0003800000 */
.L_x_140:
[----:B------:R-:W-:Y:S01]  /*2b20*/  ULEA UR5, UR6, UR37, 0x3 ;  /* 0x0000002506057291 */ /* 0x000fe2000f8e18ff */
[----:B------:R-:W-:Y:S02]  /*2b30*/  PRMT R4, RZ, 0x654, R4 ;  /* 0x00000654ff047816 */ /* 0x000fe40000000004 */
[----:B-1----:R-:W-:Y:S01]  /*2b40*/  SHF.L.U32 R5, R12, 0x1f, RZ ;  /* 0x0000001f0c057819 */ /* 0x002fe200000006ff */
[----:B------:R-:W-:Y:S01]  /*2b50*/  UIADD3 UR4, UPT, UPT, UR5, 0xf0, URZ ;  /* 0x000000f005047890 */ /* 0x000fe2000fffe0ff */
[----:B------:R1:W-:Y:S05]  /*2b60*/  SYNCS.ARRIVE.TRANS64.RED.A1T0 RZ, [R4+URZ], RZ ;  /* 0x000000ff04ff79a7 */ /* 0x0003ea00081004ff */
[----:B------:R-:W-:Y:S01]  /*2b70*/  IMAD.U32 R7, RZ, RZ, UR4 ;  /* 0x00000004ff077e24 */ /* 0x000fe2000f8e00ff */
[----:B------:R-:W2:Y:S04]  /*2b80*/  SYNCS.PHASECHK.TRANS64.TRYWAIT P0, [UR5+0x100], R5 ;  /* 0x00010005ff0075a7 */ /* 0x000ea80008001105 */
[----:B------:R-:W-:Y:S01]  /*2b90*/  PRMT R6, R2, 0x654, R7 ;  /* 0x0000065402067816 */ /* 0x000fe20000000007 */
[----:B-1----:R-:W-:Y:S01]  /*2ba0*/  @!P2 IMAD.MOV.U32 R4, RZ, RZ, 0x10 ;  /* 0x00000010ff04a424 */ /* 0x002fe200078e00ff */
[----:B--2---:R-:W-:Y:S06]  /*2bb0*/  @!P0 BRA `(.L_x_51) ;  /* 0x000000b000a08947 */ /* 0x004fec0003800000 */
.L_x_142:
[----:B------:R-:W-:Y:S01]  /*2bc0*/  ULEA UR4, UR6, UR37, 0x4 ;  /* 0x0000002506047291 */ /* 0x000fe2000f8e20ff */
[----:B------:R-:W-:Y:S01]  /*2bd0*/  SEL R3, R6, R3, !P2 ;  /* 0x0000000306037207 */ /* 0x000fe20005000000 */
[----:B------:R-:W-:Y:S01]  /*2be0*/  UIADD3 UR5, UPT, UPT, UR5, 0xf0, URZ ;  /* 0x000000f005057890 */ /* 0x000fe2000fffe0ff */
[----:B-1----:R-:W-:Y:S01]  /*2bf0*/  LEA R0, R11, UR37, 0x3 ;  /* 0x000000250b007c11 */ /* 0x002fe2000f8e18ff */
[----:B------:R-:W-:Y:S01]  /*2c00*/  UIADD3 UR4, UPT, UPT, UR4, 0x180, URZ ;  /* 0x0000018004047890 */ /* 0x000fe2000fffe0ff */
[----:B------:R-:W-:Y:S01]  /*2c10*/  SHF.L.U32 R5, R10, 0x1f, RZ ;  /* 0x0000001f0a057819 */ /* 0x000fe200000006ff */
[----:B------:R1:W-:Y:S01]  /*2c20*/  @!P2 SYNCS.ARRIVE.TRANS64.RED RZ, [R3+URZ], R4 ;  /* 0x0000000403ffa9a7 */ /* 0x0003e200080004ff */
[----:B------:R-:W-:Y:S01]  /*2c30*/  UIADD3 UR6, UPT, UPT, UR6, 0x1, URZ ;  /* 0x0000000106067890 */ /* 0x000fe2000fffe0ff */
[----:B------:R-:W-:-:S03]  /*2c40*/  VIADD R8, R8, 0x1 ;  /* 0x0000000108087836 */ /* 0x000fc60000000000 */
[----:B------:R-:W-:Y:S02]  /*2c50*/  UISETP.NE.AND UP0, UPT, UR6, 0x2, UPT ;  /* 0x000000020600788c */ /* 0x000fe4000bf05270 */
[----:B------:R-:W-:Y:S06]  /*2c60*/  UGETNEXTWORKID.BROADCAST [UR4], [UR5] ;  /* 0x00000000040073ca */ /* 0x000fec0008000100 */
[----:B------:R-:W-:Y:S01]  /*2c70*/  USEL UR4, URZ, 0x1, UP0 ;  /* 0x00000001ff047887 */ /* 0x000fe20008000000 */
[----:B------:R-:W-:Y:S01]  /*2c80*/  ISETP.NE.AND P0, PT, R8, 0x2, PT ;  /* 0x000000020800780c */ /* 0x000fe20003f05270 */
[----:B------:R-:W-:Y:S01]  /*2c90*/  USEL UR6, UR6, URZ, UP0 ;  /* 0x000000ff06067287 */ /* 0x000fe20008000000 */
[----:B------:R-:W2:Y:S03]  /*2ca0*/  SYNCS.PHASECHK.TRANS64.TRYWAIT P1, [R0+URZ+0xf0], R5 ;  /* 0x0000f005000075a7 */ /* 0x000ea600080211ff */
[----:B------:R-:W-:Y:S01]  /*2cb0*/  LOP3.LUT R12, R12, UR4, RZ, 0x3c, !PT ;  /* 0x000000040c0c7c12 */ /* 0x000fe2000f8e3cff */
[----:B-12---:R-:W-:Y:S07]  /*2cc0*/  @!P1 BRA `(.L_x_52) ;  /* 0x000000b000749947 */ /* 0x006fee0003800000 */
.L_x_143:
[C---:B------:R-:W-:Y:S01]  /*2cd0*/  LEA R4, R11.reuse, UR37, 0x4 ;  /* 0x000000250b047c11 */ /* 0x040fe2000f8e20ff */
[----:B-1----:R-:W-:Y:S01]  /*2ce0*/  VIADD R0, R0, 0x100 ;  /* 0x0000010000007836 */ /* 0x002fe20000000000 */
[----:B------:R-:W-:Y:S01]  /*2cf0*/  SEL R8, R8, RZ, P0 ;  /* 0x000000ff08087207 */ /* 0x000fe20000000000 */
[----:B------:R-:W-:-:S03]  /*2d00*/  VIADD R11, R11, 0x1 ;  /* 0x000000010b0b7836 */ /* 0x000fc60000000000 */
[----:B------:R-:W1:Y:S01]  /*2d10*/  LDS.128 R4, [R4+0x180] ;  /* 0x0001800004047984 */ /* 0x000e620000000c00 */
[----:B------:R-:W-:Y:S02]  /*2d20*/  PRMT R0, RZ, 0x654, R0 ;  /* 0x00000654ff007816 */ /* 0x000fe40000000000 */
[C---:B------:R-:W-:Y:S01]  /*2d30*/  ISETP.NE.AND P1, PT, R11.reuse, 0x2, PT ;  /* 0x000000020b00780c */ /* 0x040fe20003f25270 */
[----:B------:R-:W-:Y:S01]  /*2d40*/  @!PT LDS RZ, [RZ] ;  /* 0x00000000fffff984 */ /* 0x000fe20000000800 */
[----:B------:R-:W-:Y:S01]  /*2d50*/  @!PT LDS RZ, [RZ] ;  /* 0x00000000fffff984 */ /* 0x000fe20000000800 */
[----:B------:R-:W-:Y:S01]  /*2d60*/  @!PT LDS RZ, [RZ] ;  /* 0x00000000fffff984 */ /* 0x000fe20000000800 */
[----:B------:R-:W-:Y:S01]  /*2d70*/  @!PT LDS RZ, [RZ] ;  /* 0x00000000fffff984 */ /* 0x000fe20000000800 */
[----:B------:R2:W-:Y:S06]  /*2d80*/  MEMBAR.ALL.CTA ;  /* 0x0000000000007992 */ /* 0x0005ec0000008000 */
[----:B--2---:R-:W2:Y:S01]  /*2d90*/  FENCE.VIEW.ASYNC.S ;  /* 0x00000000000073c6 */ /* 0x004ea20000000000 */
[----:B------:R-:W-:Y:S01]  /*2da0*/  SEL R11, R11, RZ, P1 ;  /* 0x000000ff0b0b7207 */ /* 0x000fe20000800000 */
[----:B--2---:R2:W-:Y:S01]  /*2db0*/  SYNCS.ARRIVE.TRANS64.RED.A1T0 RZ, [R0+URZ], RZ ;  /* 0x000000ff00ff79a7 */ /* 0x0045e200081004ff */
[----:B-1----:R-:W-:-:S02]  /*2dc0*/  LOP3.LUT P3, RZ, R6, 0x1, RZ, 0xc0, !PT ;  /* 0x0000000106ff7812 */ /* 0x002fc4000786c0ff */
[----:B------:R-:W-:-:S04]  /*2dd0*/  SEL R5, RZ, 0x1, P1 ;  /* 0x00000001ff057807 */ /* 0x000fc80000800000 */
[----:B------:R-:W-:Y:S02]  /*2de0*/  LOP3.LUT R10, R10, R5, RZ, 0x3c, !PT ;  /* 0x000000050a0a7212 */ /* 0x000fe400078e3cff */
[----:B--2---:R-:W-:-:S04]  /*2df0*/  SEL R0, RZ, 0x1, P0 ;  /* 0x00000001ff007807 */ /* 0x004fc80000000000 */
[----:B------:R-:W-:Y:S01]  /*2e00*/  LOP3.LUT R9, R9, R0, RZ, 0x3c, !PT ;  /* 0x0000000009097212 */ /* 0x000fe200078e3cff */
[----:B------:R-:W-:Y:S06]  /*2e10*/  @P3 BRA `(.L_x_53) ;  /* 0xfffffffc002c3947 */ /* 0x000fec000383ffff */
[----:B------:R-:W-:Y:S01]  /*2e20*/  ULEA UR5, UR6, UR37, 0x3 ;  /* 0x0000002506057291 */ /* 0x000fe2000f8e18ff */
[----:B------:R-:W-:-:S08]  /*2e30*/  SHF.L.U32 R3, R12, 0x1f, RZ ;  /* 0x0000001f0c037819 */ /* 0x000fd000000006ff */
[----:B------:R-:W1:Y:S02]  /*2e40*/  SYNCS.PHASECHK.TRANS64 P0, [UR5+0x100], R3 ;  /* 0x00010003ff0075a7 */ /* 0x000e640008001005 */
[----:B-1----:R-:W-:Y:S05]  /*2e50*/  @P0 BRA `(.L_x_54) ;  /* 0x0000000000080947 */ /* 0x002fea0003800000 */
[----:B------:R-:W1:Y:S02]  /*2e60*/  SYNCS.PHASECHK.TRANS64.TRYWAIT P0, [UR5+0x100], R3 ;  /* 0x00010003ff0075a7 */ /* 0x000e640008001105 */
[----:B-1----:R-:W-:Y:S05]  /*2e70*/  @!P0 BRA `(.L_x_55) ;  /* 0x000000b0001c8947 */ /* 0x002fea0003800000 */
.L_x_54:
[----:B------:R-:W-:-:S04]  /*2e80*/  UIADD3 UR4, UPT, UPT, UR6, 0x1, URZ ;  /* 0x0000000106047890 */ /* 0x000fc8000fffe0ff */
[----:B------:R-:W-:-:S04]  /*2e90*/  UISETP.NE.AND UP0, UPT, UR4, 0x2, UPT ;  /* 0x000000020400788c */ /* 0x000fc8000bf05270 */
[----:B------:R-:W-:Y:S02]  /*2ea0*/  USEL UR7, URZ, 0x1, UP0 ;  /* 0x00000001ff077887 */ /* 0x000fe40008000000 */
[----:B------:R-:W-:-:S04]  /*2eb0*/  USEL UR4, UR4, URZ, UP0 ;  /* 0x000000ff04047287 */ /* 0x000fc80008000000 */
[----:B------:R-:W-:Y:S01]  /*2ec0*/  ULEA UR4, UR4, UR37, 0x3 ;  /* 0x0000002504047291 */ /* 0x000fe2000f8e18ff */
[----:B-1----:R-:W-:-:S04]  /*2ed0*/  LOP3.LUT R3, R12, UR7, RZ, 0x3c, !PT ;  /* 0x000000070c037c12 */ /* 0x002fc8000f8e3cff */
[----:B------:R-:W-:-:S04]  /*2ee0*/  SHF.L.U32 R0, R3, 0x1f, RZ ;  /* 0x0000001f03007819 */ /* 0x000fc800000006ff */
[----:B------:R-:W1:Y:S02]  /*2ef0*/  SYNCS.PHASECHK.TRANS64 P0, [UR4+0x100], R0 ;  /* 0x00010000ff0075a7 */ /* 0x000e640008001004 */
[----:B-1----:R-:W-:Y:S05]  /*2f00*/  @P0 EXIT ;  /* 0x000000000000094d */ /* 0x002fea0003800000 */
[----:B------:R-:W-:Y:S02]  /*2f10*/  SHF.L.U32 R3, R3, 0x1f, RZ ;  /* 0x0000001f03037819 */ /* 0x000fe400000006ff */
[----:B------:R-:W-:-:S07]  /*2f20*/  MOV R0, UR4 ;  /* 0x0000000400007c02 */ /* 0x000fce0008000f00 */
.L_x_56:
[----:B-1----:R1:W2:Y:S02]  /*2f30*/  SYNCS.PHASECHK.TRANS64.TRYWAIT P0, [R0+URZ+0x100], R3 ;  /* 0x00010003000075a7 */ /* 0x0022a400080011ff */
[----:B--2---:R-:W-:Y:S05]  /*2f40*/  @!P0 NANOSLEEP.SYNCS 0x989680 ;  /* 0x009896800000895d */ /* 0x004fea0003900000 */
[----:B------:R-:W2:Y:S02]  /*2f50*/  @!P0 SYNCS.PHASECHK.TRANS64 P0, [R0+URZ+0x100], R3 ;  /* 0x00010003000085a7 */ /* 0x000ea400080010ff */
[----:B--2---:R-:W-:Y:S05]  /*2f60*/  @P0 EXIT ;  /* 0x000000000000094d */ /* 0x004fea0003800000 */
[----:B------:R-:W-:Y:S05]  /*2f70*/  BRA `(.L_x_56) ;  /* 0xfffffffc00ec7947 */ /* 0x000fea000383ffff */
.L_x_49:
[----:B------:R-:W-:-:S09]  /*2f80*/  UISETP.NE.AND UP0, UPT, UR8, URZ, UPT ;  /* 0x000000ff0800728c */ /* 0x000fd2000bf05270 */
[----:B------:R-:W-:Y:S05]  /*2f90*/  BRA.U UP0, `(.L_x_57) ;  /* 0x0000000d007c7547 */ /* 0x000fea000b800000 */
[----:B------:R-:W-:Y:S01]  /*2fa0*/  UMOV UR4, 0x40 ;  /* 0x0000004000047882 */ /* 0x000fe20000000000 */
[----:B------:R-:W-:Y:S01]  /*2fb0*/  NOP ;  /* 0x0000000000007918 */ /* 0x000fe20000000000 */
[----:B------:R-:W-:Y:S01]  /*2fc0*/  ULEA UR4, UR37, UR4, 0x18 ;  /* 0x0000000425047291 */ /* 0x000fe2000f8ec0ff */
[----:B------:R-:W-:Y:S02]  /*2fd0*/  UMOV UR5, 0x400 ;  /* 0x0000040000057882 */ /* 0x000fe40000000000 */
[----:B------:R-:W-:-:S06]  /*2fe0*/  ULEA UR37, UR37, UR5, 0x18 ;  /* 0x0000000525257291 */ /* 0x000fcc000f8ec0ff */
[----:B------:R-:W1:Y:S02]  /*2ff0*/  LDS.U8 R0, [UR4+0x1c] ;  /* 0x00001c04ff007984 */ /* 0x000e640008000000 */
[----:B-1----:R-:W-:-:S13]  /*3000*/  ISETP.NE.AND P0, PT, R0, RZ, PT ;  /* 0x000000ff0000720c */ /* 0x002fda0003f05270 */
[----:B------:R-:W-:Y:S05]  /*3010*/  @P0 BRA `(.L_x_58) ;  /* 0x0000000000580947 */ /* 0x000fea0003800000 */
[----:B------:R-:W-:-:S13]  /*3020*/  ELECT P0, URZ, PT ;  /* 0x0000000000ff782f */ /* 0x000fda0003800000 */
[----:B------:R-:W-:Y:S05]  /*3030*/  @!P0 BRA `(.L_x_59) ;  /* 0x0000000000608947 */ /* 0x000fea0003800000 */
[----:B------:R-:W-:Y:S01]  /*3040*/  UMOV UR5, 0x10 ;  /* 0x0000001000057882 */ /* 0x000fe20000000000 */
[----:B------:R-:W-:Y:S01]  /*3050*/  HFMA2 R0, -RZ, RZ, 0, 5.9604644775390625e-08 ;  /* 0x00000001ff007431 */ /* 0x000fe200000001ff */
[----:B------:R-:W-:-:S03]  /*3060*/  MOV R2, 0xffff ;  /* 0x0000ffff00027802 */ /* 0x000fc60000000f00 */
[----:B------:R-:W-:Y:S04]  /*3070*/  DEPBAR.LE SB1, 0x36 ;  /* 0x00009d800000791a */ /* 0x000fe80000000000 */
[----:B------:R-:W1:Y:S02]  /*3080*/  UTCATOMSWS.FIND_AND_SET.ALIGN UP0, UR5, UR5 ;  /* 0x00000005000575e3 */ /* 0x000e640008000800 */
[----:B-1----:R-:W-:Y:S01]  /*3090*/  MOV R3, UR5 ;  /* 0x0000000500037c02 */ /* 0x002fe20008000f00 */
[----:B------:R-:W-:Y:S06]  /*30a0*/  BRA.U UP0, `(.L_x_60) ;  /* 0x0000000100187547 */ /* 0x000fec000b800000 */
.L_x_61:
[----:B------:R-:W-:Y:S05]  /*30b0*/  NANOSLEEP 0x64 ;  /* 0x000000640000795d */ /* 0x000fea0003800000 */
[----:B------:R-:W-:-:S05]  /*30c0*/  UMOV UR5, 0x10 ;  /* 0x0000001000057882 */ /* 0x000fca0000000000 */
[----:B------:R-:W-:Y:S04]  /*30d0*/  DEPBAR.LE SB1, 0x36 ;  /* 0x00009d800000791a */ /* 0x000fe80000000000 */
[----:B------:R-:W1:Y:S02]  /*30e0*/  UTCATOMSWS.FIND_AND_SET.ALIGN UP0, UR5, UR5 ;  /* 0x00000005000575e3 */ /* 0x000e640008000800 */
[----:B-1----:R-:W-:Y:S01]  /*30f0*/  MOV R3, UR5 ;  /* 0x0000000500037c02 */ /* 0x002fe20008000f00 */
[----:B------:R-:W-:Y:S05]  /*3100*/  BRA.U !UP0, `(.L_x_61) ;  /* 0xfffffffd08e87547 */ /* 0x000fea000b83ffff */
.L_x_60:
[-C--:B------:R-:W-:Y:S02]  /*3110*/  SHF.L.U32 R2, R2, R3.reuse, RZ ;  /* 0x0000000302027219 */ /* 0x080fe400000006ff */
[----:B------:R-:W-:Y:S01]  /*3120*/  SHF.L.U32 R0, R0, R3, RZ ;  /* 0x0000000300007219 */ /* 0x000fe200000006ff */
[----:B------:R-:W-:Y:S02]  /*3130*/  IMAD.SHL.U32 R3, R3, 0x20, RZ ;  /* 0x0000002003037824 */ /* 0x000fe400078e00ff */
[----:B------:R1:W-:Y:S04]  /*3140*/  ATOMS.OR RZ, [UR4+0x14], R2 ;  /* 0x00001402ffff798c */ /* 0x0003e8000b000004 */
[----:B------:R1:W-:Y:S04]  /*3150*/  ATOMS.OR RZ, [UR4+0x18], R0 ;  /* 0x00001800ffff798c */ /* 0x0003e8000b000004 */
[----:B------:R1:W-:Y:S01]  /*3160*/  STS [UR37+0x1a0], R3 ;  /* 0x0001a003ff007988 */ /* 0x0003e20008000825 */
[----:B------:R-:W-:Y:S05]  /*3170*/  BRA `(.L_x_59) ;  /* 0x0000000000107947 */ /* 0x000fea0003800000 */
.L_x_58:
[----:B------:R-:W-:Y:S02]  /*3180*/  MOV R0, 0xffffffff ;  /* 0xffffffff00007802 */ /* 0x000fe40000000f00 */
[----:B------:R-:W-:-:S03]  /*3190*/  MOV R2, 0x31c0 ;  /* 0x000031c000027802 */ /* 0x000fc60000000f00 */
[----:B------:R1:W-:Y:S04]  /*31a0*/  STS [UR37+0x1a0], R0 ;  /* 0x0001a000ff007988 */ /* 0x0003e80008000825 */
[----:B-1-3-5:R-:W-:Y:S05]  /*31b0*/  CALL.REL.NOINC `($__internal_1_$__cuda_sm10x_tcgen05_guardrail_trap_phase_invalid_during_alloc) ;  /* 0x000000b000c47944 */ /* 0x02afea0003c00000 */
.L_x_59:
[----:B------:R-:W-:Y:S05]  /*31c0*/  WARPSYNC.ALL ;  /* 0x0000000000007948 */ /* 0x000fea0003800000 */
[----:B------:R-:W2:Y:S01]  /*31d0*/  S2UR UR6, SR_CgaCtaId ;  /* 0x00000000000679c3 */ /* 0x000ea20000008800 */
[----:B------:R-:W-:Y:S01]  /*31e0*/  UMOV UR4, 0x400 ;  /* 0x0000040000047882 */ /* 0x000fe20000000000 */
[----:B------:R-:W-:-:S06]  /*31f0*/  NOP ;  /* 0x0000000000007918 */ /* 0x000fcc0000000000 */
[----:B------:R-:W-:Y:S06]  /*3200*/  BAR.ARV 0x6, 0xa0 ;  /* 0x0182800000007b1d */ /* 0x000fec0000002000 */
[----:B------:R-:W4:Y:S01]  /*3210*/  LDCU UR7, c[0x0][0x38c] ;  /* 0x00007180ff0777ac */ /* 0x000f220008000800 */
[----:B------:R-:W-:Y:S01]  /*3220*/  IMAD.MOV.U32 R11, RZ, RZ, 0x1 ;  /* 0x00000001ff0b7424 */ /* 0x000fe200078e00ff */
[----:B------:R-:W-:Y:S01]  /*3230*/  CS2R R8, SRZ ;  /* 0x0000000000087805 */ /* 0x000fe2000001ff00 */
[----:B------:R-:W-:Y:S01]  /*3240*/  IMAD.MOV.U32 R10, RZ, RZ, RZ ;  /* 0x000000ffff0a7224 */ /* 0x000fe200078e00ff */
[----:B------:R-:W-:Y:S01]  /*3250*/  UMOV UR18, URZ ;  /* 0x000000ff00127c82 */ /* 0x000fe20008000000 */
[----:B------:R-:W-:Y:S01]  /*3260*/  UMOV UR17, URZ ;  /* 0x000000ff00117c82 */ /* 0x000fe20008000000 */
[----:B------:R-:W-:Y:S01]  /*3270*/  UMOV UR22, 0x0 ;  /* 0x0000000000167882 */ /* 0x000fe20000000000 */
[----:B------:R-:W-:Y:S01]  /*3280*/  UMOV UR23, 0x8200010 ;  /* 0x0820001000177882 */ /* 0x000fe20000000000 */
[----:B------:R-:W-:Y:S01]  /*3290*/  UMOV UR20, 0x0 ;  /* 0x0000000000147882 */ /* 0x000fe20000000000 */
[----:B------:R-:W-:Y:S01]  /*32a0*/  UMOV UR21, 0x8200010 ;  /* 0x0820001000157882 */ /* 0x000fe20000000000 */
[----:B--2---:R-:W-:Y:S01]  /*32b0*/  ULEA UR6, UR6, UR4, 0x18 ;  /* 0x0000000406067291 */ /* 0x004fe2000f8ec0ff */
[----:B------:R-:W2:Y:S03]  /*32c0*/  LDCU UR4, c[0x0][0x38c] ;  /* 0x00007180ff0477ac */ /* 0x000ea60008000800 */
[----:B------:R-:W-:-:S02]  /*32d0*/  UIADD3 UR11, UPT, UPT, UR6, 0x8400, URZ ;  /* 0x00008400060b7890 */ /* 0x000fc4000fffe0ff */
[----:B----4-:R-:W-:-:S03]  /*32e0*/  UIADD3 UR7, UPT, UPT, UR7, 0x3f, URZ ;  /* 0x0000003f07077890 */ /* 0x010fc6000fffe0ff */
[----:B-1----:R-:W1:Y:S01]  /*32f0*/  LDS R0, [UR6+0x1a0] ;  /* 0x0001a006ff007984 */ /* 0x002e620008000800 */
[----:B------:R-:W-:Y:S02]  /*3300*/  UIADD3 UR12, UPT, UPT, UR6, 0x20400, URZ ;  /* 0x00020400060c7890 */ /* 0x000fe4000fffe0ff */
[----:B------:R-:W-:Y:S02]  /*3310*/  USHF.R.S32.HI UR5, URZ, 0x1f, UR7 ;  /* 0x0000001fff057899 */ /* 0x000fe40008011407 */
[----:B------:R-:W-:Y:S02]  /*3320*/  USHF.R.U32.HI UR11, URZ, 0x4, UR11 ;  /* 0x00000004ff0b7899 */ /* 0x000fe4000801160b */
[----:B------:R-:W-:Y:S02]  /*3330*/  ULEA.HI UR5, UR5, UR7, URZ, 0x6 ;  /* 0x0000000705057291 */ /* 0x000fe4000f8f30ff */
[----:B------:R-:W-:Y:S02]  /*3340*/  USHF.R.U32.HI UR12, URZ, 0x4, UR12 ;  /* 0x00000004ff0c7899 */ /* 0x000fe4000801160c */
[----:B------:R-:W-:-:S02]  /*3350*/  USHF.R.S32.HI UR5, URZ, 0x6, UR5 ;  /* 0x00000006ff057899 */ /* 0x000fc40008011405 */
[----:B------:R-:W-:Y:S02]  /*3360*/  ULOP3.LUT UR11, UR11, 0x3fff, URZ, 0xc0, !UPT ;  /* 0x00003fff0b0b7892 */ /* 0x000fe4000f8ec0ff */
[----:B------:R-:W-:Y:S02]  /*3370*/  UISETP.LT.AND UP0, UPT, UR5, 0x1, UPT ;  /* 0x000000010500788c */ /* 0x000fe4000bf01270 */
[----:B------:R-:W-:Y:S02]  /*3380*/  ULOP3.LUT UR12, UR12, 0x3fff, URZ, 0xc0, !UPT ;  /* 0x00003fff0c0c7892 */ /* 0x000fe4000f8ec0ff */
[----:B------:R-:W-:Y:S02]  /*3390*/  USEL UR10, UR5, 0x1, !UP0 ;  /* 0x00000001050a7887 */ /* 0x000fe4000c000000 */
[----:B------:R-:W-:Y:S02]  /*33a0*/  ULOP3.LUT UR11, UR11, 0x10000, URZ, 0xfc, !UPT ;  /* 0x000100000b0b7892 */ /* 0x000fe4000f8efcff */
[----:B------:R-:W-:-:S02]  /*33b0*/  ULOP3.LUT UR12, UR12, 0x10000, URZ, 0xfc, !UPT ;  /* 0x000100000c0c7892 */ /* 0x000fc4000f8efcff */
[----:B------:R-:W-:Y:S02]  /*33c0*/  UIADD3 UR10, UPT, UPT, -UR10, URZ, URZ ;  /* 0x000000ff0a0a7290 */ /* 0x000fe4000fffe1ff */
[----:B--2---:R-:W-:Y:S01]  /*33d0*/  UISETP.GE.AND UP3, UPT, UR4, 0x1, UPT ;  /* 0x000000010400788c */ /* 0x004fe2000bf66270 */
[----:B-1----:R-:W-:-:S15]  /*33e0*/  R2UR UR19, R0 ;  /* 0x00000000001372ca */ /* 0x002fde00000e0000 */
.L_x_68:
[----:B------:R-:W-:Y:S02]  /*33f0*/  LEA R0, R10, UR6, 0x3 ;  /* 0x000000060a007c11 */ /* 0x000fe4000f8e18ff */
[----:B------:R-:W-:Y:S02]  /*3400*/  SHF.L.U32 R5, R9, 0x1f, RZ ;  /* 0x0000001f09057819 */ /* 0x000fe400000006ff */
[----:B------:R-:W-:Y:S01]  /*3410*/  PLOP3.LUT P0, PT, PT, PT, UP3, 0x80, 0x8 ;  /* 0x000000000008781c */ /* 0x000fe20003f0f038 */
[----:B------:R-:W-:Y:S01]  /*3420*/  VIADD R3, R0, 0x100 ;  /* 0x0000010000037836 */ /* 0x000fe20000000000 */
[----:B-1----:R-:W1:Y:S02]  /*3430*/  SYNCS.PHASECHK.TRANS64.TRYWAIT P1, [R0+URZ+0xf0], R5 ;  /* 0x0000f005000075a7 */ /* 0x002e6400080211ff */
[----:B-1--4-:R-:W-:Y:S09]  /*3440*/  @!P1 BRA `(.L_x_62) ;  /* 0x000000a800c09947 */ /* 0x012ff20003800000 */
.L_x_145:
[----:B------:R-:W-:Y:S01]  /*3450*/  LEA R4, R10, UR6, 0x4 ;  /* 0x000000060a047c11 */ /* 0x000fe2000f8e20ff */
[----:B------:R-:W-:Y:S01]  /*3460*/  @UP3 ULEA UR4, UR17, UR6, 0x3 ;  /* 0x0000000611043291 */ /* 0x000fe2000f8e18ff */
[----:B------:R-:W-:Y:S01]  /*3470*/  PLOP3.LUT P2, PT, PT, PT, PT, 0x80, 0x8 ;  /* 0x000000000008781c */ /* 0x000fe20003f4f070 */
[----:B------:R-:W-:Y:S01]  /*3480*/  ULEA UR8, UR18, UR6, 0x3 ;  /* 0x0000000612087291 */ /* 0x000fe2000f8e18ff */
[----:B------:R-:W-:Y:S01]  /*3490*/  PRMT R3, RZ, 0x654, R3 ;  /* 0x00000654ff037816 */ /* 0x000fe20000000003 */
[----:B------:R-:W-:Y:S01]  /*34a0*/  ULEA UR9, UR18, UR19, 0x7 ;  /* 0x0000001312097291 */ /* 0x000fe2000f8e38ff */
[----:B-1----:R-:W1:Y:S01]  /*34b0*/  LDS.128 R4, [R4+0x180] ;  /* 0x0001800004047984 */ /* 0x002e620000000c00 */
[----:B------:R-:W-:Y:S02]  /*34c0*/  @P0 SHF.L.U32 R2, R8, 0x1f, RZ ;  /* 0x0000001f08020819 */ /* 0x000fe400000006ff */
[----:B------:R-:W-:Y:S01]  /*34d0*/  SHF.L.U32 R0, R11, 0x1f, RZ ;  /* 0x0000001f0b007819 */ /* 0x000fe200000006ff */
[----:B------:R-:W-:Y:S01]  /*34e0*/  @!PT LDS RZ, [RZ] ;  /* 0x00000000fffff984 */ /* 0x000fe20000000800 */
[----:B------:R-:W-:Y:S01]  /*34f0*/  @!PT LDS RZ, [RZ] ;  /* 0x00000000fffff984 */ /* 0x000fe20000000800 */
[----:B------:R-:W-:Y:S01]  /*3500*/  @!PT LDS RZ, [RZ] ;  /* 0x00000000fffff984 */ /* 0x000fe20000000800 */
[----:B------:R-:W-:Y:S01]  /*3510*/  @!PT LDS RZ, [RZ] ;  /* 0x00000000fffff984 */ /* 0x000fe20000000800 */
[----:B------:R2:W-:Y:S06]  /*3520*/  MEMBAR.ALL.CTA ;  /* 0x0000000000007992 */ /* 0x0005ec0000008000 */
[----:B--2---:R-:W2:Y:S02]  /*3530*/  FENCE.VIEW.ASYNC.S ;  /* 0x00000000000073c6 */ /* 0x004ea40000000000 */
[----:B--2---:R2:W-:Y:S01]  /*3540*/  SYNCS.ARRIVE.TRANS64.RED.A1T0 RZ, [R3+URZ], RZ ;  /* 0x000000ff03ff79a7 */ /* 0x0045e200081004ff */
[----:B------:R2:W4:Y:S01]  /*3550*/  @P0 SYNCS.PHASECHK.TRANS64.TRYWAIT P2, [UR4], R2 ;  /* 0x00000002ff0005a7 */ /* 0x0005220008041104 */
[----:B-1----:R-:W-:Y:S01]  /*3560*/  LOP3.LUT P1, RZ, R6, 0x1, RZ, 0xc0, !PT ;  /* 0x0000000106ff7812 */ /* 0x002fe2000782c0ff */
[----:B------:R-:W1:Y:S02]  /*3570*/  SYNCS.PHASECHK.TRANS64.TRYWAIT P0, [UR8+0x130], R0 ;  /* 0x00013000ff0075a7 */ /* 0x000e640008001108 */
[----:B-12-4-:R-:W-:Y:S10]  /*3580*/  @!P0 BRA `(.L_x_63) ;  /* 0x000000a800848947 */ /* 0x016ff40003800000 */
.L_x_147:
[----:B------:R-:W-:Y:S01]  /*3590*/  IADD3 R10, PT, PT, R10, 0x1, RZ ;  /* 0x000000010a0a7810 */ /* 0x000fe20007ffe0ff */
[----:B------:R-:W-:Y:S06]  /*35a0*/  BRA.U !UP3, `(.L_x_64) ;  /* 0x000000010b987547 */ /* 0x000fec000b800000 */
[----:B------:R-:W-:Y:S01]  /*35b0*/  UPLOP3.LUT UP4, UPT, UPT, UPT, UPT, 0x40, 0x4 ;  /* 0x000000000004789c */ /* 0x000fe20003f8e870 */
[----:B------:R-:W-:Y:S01]  /*35c0*/  UMOV UR16, UR10 ;  /* 0x0000000a00107c82 */ /* 0x000fe20008000000 */
[----:B------:R-:W-:Y:S01]  /*35d0*/  UMOV UR15, UR5 ;  /* 0x00000005000f7c82 */ /* 0x000fe20008000000 */
[----:B------:R-:W-:-:S08]  /*35e0*/  UMOV UR14, UR17 ;  /* 0x00000011000e7c82 */ /* 0x000fd00008000000 */
.L_x_67:
[----:B------:R-:W-:Y:S02]  /*35f0*/  UIADD3 UR16, UPT, UPT, UR16, 0x1, URZ ;  /* 0x0000000110107890 */ /* 0x000fe4000fffe0ff */
[----:B--2---:R-:W-:Y:S02]  /*3600*/  ULEA UR7, UR14, UR6, 0x3 ;  /* 0x000000060e077291 */ /* 0x004fe4000f8e18ff */
[----:B------:R-:W-:Y:S01]  /*3610*/  UISETP.NE.AND UP0, UPT, UR16, URZ, UPT ;  /* 0x000000ff1000728c */ /* 0x000fe2000bf05270 */
[----:B----4-:R-:W-:Y:S10]  /*3620*/  @P2 BRA `(.L_x_65) ;  /* 0x00000000000c2947 */ /* 0x010ff40003800000 */
[----:B-1----:R-:W-:Y:S04]  /*3630*/  SHF.L.U32 R3, R8, 0x1f, RZ ;  /* 0x0000001f08037819 */ /* 0x002fe800000006ff */
[----:B------:R-:W1:Y:S02]  /*3640*/  SYNCS.PHASECHK.TRANS64.TRYWAIT P0, [UR7], R3 ;  /* 0x00000003ff0075a7 */ /* 0x000e640008001107 */
[----:B-1----:R-:W-:Y:S05]  /*3650*/  @!P0 BRA `(.L_x_66) ;  /* 0x000000a800688947 */ /* 0x002fea0003800000 */
.L_x_65:
[----:B------:R-:W-:Y:S01]  /*3660*/  UISETP.NE.AND UP1, UPT, UR15, 0x1, UPT ;  /* 0x000000010f00788c */ /* 0x000fe2000bf25270 */
[----:B------:R-:W-:Y:S01]  /*3670*/  PLOP3.LUT P2, PT, PT, PT, PT, 0x80, 0x8 ;  /* 0x000000000008781c */ /* 0x000fe20003f4f070 */
[----:B------:R-:W-:Y:S02]  /*3680*/  UIADD3 UR17, UPT, UPT, UR14, 0x1, URZ ;  /* 0x000000010e117890 */ /* 0x000fe4000fffe0ff */
[----:B------:R-:W-:Y:S02]  /*3690*/  ULEA UR24, UR14, UR12, 0x9 ;  /* 0x0000000c0e187291 */ /* 0x000fe4000f8e48ff */
[----:B------:R-:W-:Y:S01]  /*36a0*/  UISETP.NE.AND UP2, UPT, UR17, 0xc, UPT ;  /* 0x0000000c1100788c */ /* 0x000fe2000bf45270 */
[----:B------:R-:W-:Y:S01]  /*36b0*/  PLOP3.LUT P0, PT, PT, PT, UP1, 0x80, 0x8 ;  /* 0x000000000008781c */ /* 0x000fe20003f0f018 */
[----:B------:R-:W-:Y:S02]  /*36c0*/  ULEA UR26, UR14, UR11, 0x9 ;  /* 0x0000000b0e1a7291 */ /* 0x000fe4000f8e48ff */
[----:B------:R-:W-:Y:S02]  /*36d0*/  USEL UR13, URZ, 0x1, UP2 ;  /* 0x00000001ff0d7887 */ /* 0x000fe40009000000 */
[----:B------:R-:W-:Y:S02]  /*36e0*/  USEL UR17, UR17, URZ, UP2 ;  /* 0x000000ff11117287 */ /* 0x000fe40009000000 */
[----:B------:R-:W-:Y:S02]  /*36f0*/  UIADD3 UR30, UPT, UPT, UR24, 0x2, URZ ;  /* 0x00000002181e7890 */ /* 0x000fe4000fffe0ff */
[----:B------:R-:W-:Y:S01]  /*3700*/  @UP1 ULEA UR4, UR17, UR6, 0x3 ;  /* 0x0000000611041291 */ /* 0x000fe2000f8e18ff */
[----:B------:R-:W-:Y:S01]  /*3710*/  LOP3.LUT R8, R8, UR13, RZ, 0x3c, !PT ;  /* 0x0000000d08087c12 */ /* 0x000fe2000f8e3cff */
[----:B------:R-:W-:Y:S02]  /*3720*/  UIADD3 UR28, UPT, UPT, UR26, 0x2, URZ ;  /* 0x000000021a1c7890 */ /* 0x000fe4000fffe0ff */
[----:B------:R-:W-:Y:S01]  /*3730*/  UIADD3 UR7, UPT, UPT, UR7, 0x60, URZ ;  /* 0x0000006007077890 */ /* 0x000fe2000fffe0ff */
[----:B-1----:R-:W-:Y:S01]  /*3740*/  @P0 SHF.L.U32 R0, R8, 0x1f, RZ ;  /* 0x0000001f08000819 */ /* 0x002fe200000006ff */
[----:B------:R-:W-:Y:S01]  /*3750*/  UMOV UR25, 0x80004020 ;  /* 0x8000402000197882 */ /* 0x000fe20000000000 */
[----:B------:R-:W-:Y:S01]  /*3760*/  UMOV UR27, 0x80004020 ;  /* 0x80004020001b7882 */ /* 0x000fe20000000000 */
[----:B------:R-:W-:Y:S01]  /*3770*/  UMOV UR31, 0x80004020 ;  /* 0x80004020001f7882 */ /* 0x000fe20000000000 */
[----:B------:R2:W4:Y:S01]  /*3780*/  @P0 SYNCS.PHASECHK.TRANS64.TRYWAIT P2, [UR4], R0 ;  /* 0x00000000ff0005a7 */ /* 0x0005220008041104 */
[----:B------:R-:W-:Y:S01]  /*3790*/  UIADD3 UR15, UPT, UPT, UR15, -0x1, URZ ;  /* 0xffffffff0f0f7890 */ /* 0x000fe2000fffe0ff */
[----:B------:R2:W-:Y:S01]  /*37a0*/  UTCQMMA gdesc[UR26], gdesc[UR24], tmem[UR9], tmem[UR22], idesc[UR23], UP4 ;  /* 0x00ff16181a0075ea */ /* 0x0005e2000a000309 */
[----:B------:R-:W-:Y:S01]  /*37b0*/  UPLOP3.LUT UP4, UPT, UPT, UPT, UPT, 0x80, 0x8 ;  /* 0x000000000008789c */ /* 0x000fe20003f8f070 */
[----:B------:R-:W-:Y:S01]  /*37c0*/  UMOV UR29, 0x80004020 ;  /* 0x80004020001d7882 */ /* 0x000fe20000000000 */
[----:B------:R-:W-:Y:S01]  /*37d0*/  UMOV UR14, UR17 ;  /* 0x00000011000e7c82 */ /* 0x000fe20008000000 */
[----:B------:R2:W-:Y:S01]  /*37e0*/  UTCQMMA gdesc[UR28], gdesc[UR30], tmem[UR9], tmem[UR20], idesc[UR21], UPT ;  /* 0x00ff141e1c0075ea */ /* 0x0005e2000b800309 */
[----:B------:R2:W-:Y:S01]  /*37f0*/  UTCBAR [UR7], URZ ;  /* 0x000000ff070073e9 */ /* 0x0005e200080000ff */
[----:B------:R-:W-:Y:S06]  /*3800*/  BRA.U UP0, `(.L_x_67) ;  /* 0xfffffffd00787547 */ /* 0x000fec000b83ffff */
.L_x_64:
[----:B------:R-:W-:Y:S01]  /*3810*/  UIADD3 UR18, UPT, UPT, UR18, 0x1, URZ ;  /* 0x0000000112127890 */ /* 0x000fe2000fffe0ff */
[C---:B------:R-:W-:Y:S01]  /*3820*/  ISETP.NE.AND P0, PT, R10.reuse, 0x2, PT ;  /* 0x000000020a00780c */ /* 0x040fe20003f05270 */
[----:B------:R-:W-:Y:S02]  /*3830*/  UIADD3 UR8, UPT, UPT, UR8, 0x110, URZ ;  /* 0x0000011008087890 */ /* 0x000fe4000fffe0ff */
[----:B------:R-:W-:Y:S01]  /*3840*/  UISETP.NE.AND UP0, UPT, UR18, 0x4, UPT ;  /* 0x000000041200788c */ /* 0x000fe2000bf05270 */
[----:B-12---:R-:W-:Y:S02]  /*3850*/  SEL R0, RZ, 0x1, P0 ;  /* 0x00000001ff007807 */ /* 0x006fe40000000000 */
[----:B------:R-:W-:Y:S01]  /*3860*/  SEL R10, R10, RZ, P0 ;  /* 0x000000ff0a0a7207 */ /* 0x000fe20000000000 */
[----:B------:R-:W-:Y:S01]  /*3870*/  USEL UR4, URZ, 0x1, UP0 ;  /* 0x00000001ff047887 */ /* 0x000fe20008000000 */
[----:B------:R-:W-:Y:S01]  /*3880*/  LOP3.LUT R9, R9, R0, RZ, 0x3c, !PT ;  /* 0x0000000009097212 */ /* 0x000fe200078e3cff */
[----:B------:R-:W-:Y:S01]  /*3890*/  USEL UR18, UR18, URZ, UP0 ;  /* 0x000000ff12127287 */ /* 0x000fe20008000000 */
[----:B------:R1:W-:Y:S03]  /*38a0*/  UTCBAR [UR8], URZ ;  /* 0x000000ff080073e9 */ /* 0x0003e600080000ff */
[----:B------:R-:W-:Y:S01]  /*38b0*/  LOP3.LUT R11, R11, UR4, RZ, 0x3c, !PT ;  /* 0x000000040b0b7c12 */ /* 0x000fe2000f8e3cff */
[----:B------:R-:W-:Y:S07]  /*38c0*/  @P1 BRA `(.L_x_68) ;  /* 0xfffffff800c81947 */ /* 0x000fee000383ffff */
[----:B------:R-:W2:Y:S01]  /*38d0*/  S2UR UR4, SR_CgaCtaId ;  /* 0x00000000000479c3 */ /* 0x000ea20000008800 */
[----:B------:R-:W-:Y:S01]  /*38e0*/  ELECT P0, URZ, PT ;  /* 0x0000000000ff782f */ /* 0x000fe20003800000 */
[----:B------:R-:W-:Y:S01]  /*38f0*/  IMAD.MOV.U32 R0, RZ, RZ, 0x1 ;  /* 0x00000001ff007424 */ /* 0x000fe200078e00ff */
[----:B------:R-:W-:Y:S01]  /*3900*/  UIADD3 UR6, UPT, UPT, UR6, 0x130, URZ ;  /* 0x0000013006067890 */ /* 0x000fe2000fffe0ff */
[----:B------:R-:W-:Y:S01]  /*3910*/  SHF.L.U32 R3, R11, 0x1f, RZ ;  /* 0x0000001f0b037819 */ /* 0x000fe200000006ff */
[----:B------:R-:W-:-:S03]  /*3920*/  UMOV UR5, 0x40 ;  /* 0x0000004000057882 */ /* 0x000fc60000000000 */
[----:B------:R-:W-:Y:S01]  /*3930*/  UVIRTCOUNT.DEALLOC.SMPOOL 0x80 ;  /* 0x000000800000784c */ /* 0x000fe20000000000 */
[----:B--2---:R-:W-:Y:S02]  /*3940*/  ULEA UR4, UR4, UR5, 0x18 ;  /* 0x0000000504047291 */ /* 0x004fe4000f8ec0ff */
[----:B------:R-:W-:-:S07]  /*3950*/  ULEA UR5, UR18, UR6, 0x3 ;  /* 0x0000000612057291 */ /* 0x000fce000f8e18ff */
[----:B------:R2:W-:Y:S02]  /*3960*/  @P0 STS.U8 [UR4+0x1c], R0 ;  /* 0x00001c00ff000988 */ /* 0x0005e40008000004 */
[----:B------:R-:W3:Y:S02]  /*3970*/  SYNCS.PHASECHK.TRANS64.TRYWAIT P0, [UR5], R3 ;  /* 0x00000003ff0075a7 */ /* 0x000ee40008001105 */
[----:B--23--:R-:W-:Y:S05]  /*3980*/  @!P0 BRA `(.L_x_69) ;  /* 0x000000a400b48947 */ /* 0x00cfea0003800000 */
.L_x_150:
[----:B------:R-:W-:-:S04]  /*3990*/  UIADD3 UR7, UPT, UPT, UR18, 0x1, URZ ;  /* 0x0000000112077890 */ /* 0x000fc8000fffe0ff */
[----:B------:R-:W-:-:S04]  /*39a0*/  UISETP.NE.AND UP0, UPT, UR7, 0x4, UPT ;  /* 0x000000040700788c */ /* 0x000fc8000bf05270 */
[----:B-1----:R-:W-:Y:S02]  /*39b0*/  USEL UR8, URZ, 0x1, UP0 ;  /* 0x00000001ff087887 */ /* 0x002fe40008000000 */
[----:B------:R-:W-:-:S04]  /*39c0*/  USEL UR7, UR7, URZ, UP0 ;  /* 0x000000ff07077287 */ /* 0x000fc80008000000 */
[----:B------:R-:W-:Y:S01]  /*39d0*/  ULEA UR5, UR7, UR6, 0x3 ;  /* 0x0000000607057291 */ /* 0x000fe2000f8e18ff */
[----:B------:R-:W-:-:S04]  /*39e0*/  LOP3.LUT R2, R11, UR8, RZ, 0x3c, !PT ;  /* 0x000000080b027c12 */ /* 0x000fc8000f8e3cff */
[----:B--2---:R-:W-:-:S04]  /*39f0*/  SHF.L.U32 R3, R2, 0x1f, RZ ;  /* 0x0000001f02037819 */ /* 0x004fc800000006ff */
[----:B------:R-:W1:Y:S02]  /*3a00*/  SYNCS.PHASECHK.TRANS64.TRYWAIT P0, [UR5], R3 ;  /* 0x00000003ff0075a7 */ /* 0x000e640008001105 */
[----:B-1----:R-:W-:Y:S05]  /*3a10*/  @!P0 BRA `(.L_x_70) ;  /* 0x000000a400a88947 */ /* 0x002fea0003800000 */
.L_x_152:
        /* <DEDUP_REMOVED lines=9> */
.L_x_154:
[----:B------:R-:W-:-:S04]  /*3ab0*/  UIADD3 UR7, UPT, UPT, UR7, 0x1, URZ ;  /* 0x0000000107077890 */ /* 0x000fc8000fffe0ff */
[----:B------:R-:W-:-:S04]  /*3ac0*/  UISETP.NE.AND UP0, UPT, UR7, 0x4, UPT ;  /* 0x000000040700788c */ /* 0x000fc8000bf05270 */
[----:B------:R-:W-:Y:S02]  /*3ad0*/  USEL UR5, URZ, 0x1, UP0 ;  /* 0x00000001ff057887 */ /* 0x000fe40008000000 */
[----:B------:R-:W-:-:S04]  /*3ae0*/  USEL UR7, UR7, URZ, UP0 ;  /* 0x000000ff07077287 */ /* 0x000fc80008000000 */
[----:B------:R-:W-:Y:S01]  /*3af0*/  ULEA UR7, UR7, UR6, 0x3 ;  /* 0x0000000607077291 */ /* 0x000fe2000f8e18ff */
[----:B-1----:R-:W-:-:S04]  /*3b00*/  LOP3.LUT R3, R2, UR5, RZ, 0x3c, !PT ;  /* 0x0000000502037c12 */ /* 0x002fc8000f8e3cff */
[----:B------:R-:W-:-:S04]  /*3b10*/  SHF.L.U32 R3, R3, 0x1f, RZ ;  /* 0x0000001f03037819 */ /* 0x000fc800000006ff */
[----:B------:R-:W1:Y:S02]  /*3b20*/  SYNCS.PHASECHK.TRANS64.TRYWAIT P0, [UR7], R3 ;  /* 0x00000003ff0075a7 */ /* 0x000e640008001107 */
[----:B-1----:R-:W-:Y:S05]  /*3b30*/  @!P0 BRA `(.L_x_72) ;  /* 0x000000a400908947 */ /* 0x002fea0003800000 */
.L_x_156:
[----:B------:R-:W-:Y:S01]  /*3b40*/  NOP ;  /* 0x0000000000007918 */ /* 0x000fe20000000000 */
[----:B-1----:R-:W1:Y:S01]  /*3b50*/  LDS R0, [UR4+0x14] ;  /* 0x00001404ff007984 */ /* 0x002e620008000800 */
[----:B------:R-:W-:Y:S01]  /*3b60*/  ULOP3.LUT UR6, UR19, 0xffff, URZ, 0xc0, !UPT ;  /* 0x0000ffff13067892 */ /* 0x000fe2000f8ec0ff */
[----:B------:R-:W-:Y:S01]  /*3b70*/  UMOV UR8, 0xffff ;  /* 0x0000ffff00087882 */ /* 0x000fe20000000000 */
[----:B------:R-:W-:Y:S02]  /*3b80*/  UMOV UR5, 0x1 ;  /* 0x0000000100057882 */ /* 0x000fe40000000000 */
[----:B------:R-:W-:-:S04]  /*3b90*/  USHF.R.U32.HI UR6, URZ, 0x5, UR6 ;  /* 0x00000005ff067899 */ /* 0x000fc80008011606 */
[----:B------:R-:W-:Y:S02]  /*3ba0*/  USHF.L.U32 UR8, UR8, UR6, URZ ;  /* 0x0000000608087299 */ /* 0x000fe400080006ff */
[----:B------:R-:W-:-:S04]  /*3bb0*/  USHF.L.U32 UR5, UR5, UR6, URZ ;  /* 0x0000000605057299 */ /* 0x000fc800080006ff */
[----:B-1----:R-:W-:-:S04]  /*3bc0*/  LOP3.LUT R0, R0, UR8, RZ, 0xc0, !PT ;  /* 0x0000000800007c12 */ /* 0x002fc8000f8ec0ff */
[----:B------:R-:W-:-:S13]  /*3bd0*/  ISETP.NE.AND P0, PT, R0, UR8, PT ;  /* 0x0000000800007c0c */ /* 0x000fda000bf05270 */
[----:B------:R-:W-:Y:S05]  /*3be0*/  @P0 BRA `(.L_x_73) ;  /* 0x0000000000580947 */ /* 0x000fea0003800000 */
[----:B------:R-:W1:Y:S02]  /*3bf0*/  LDS R0, [UR4+0x18] ;  /* 0x00001804ff007984 */ /* 0x000e640008000800 */
[----:B-1----:R-:W-:-:S04]  /*3c00*/  LOP3.LUT R0, R0, UR5, RZ, 0xc0, !PT ;  /* 0x0000000500007c12 */ /* 0x002fc8000f8ec0ff */
[----:B------:R-:W-:-:S13]  /*3c10*/  ISETP.NE.AND P0, PT, R0, UR5, PT ;  /* 0x0000000500007c0c */ /* 0x000fda000bf05270 */
[----:B------:R-:W-:Y:S05]  /*3c20*/  @P0 BRA `(.L_x_74) ;  /* 0x00000000003c0947 */ /* 0x000fea0003800000 */
[----:B------:R-:W1:Y:S01]  /*3c30*/  S2R R2, SR_LANEID ;  /* 0x0000000000027919 */ /* 0x000e620000000000 */
[----:B------:R-:W-:Y:S01]  /*3c40*/  ULOP3.LUT UR8, URZ, UR8, URZ, 0x33, !UPT ;  /* 0x00000008ff087292 */ /* 0x000fe2000f8e33ff */
[----:B------:R-:W-:Y:S01]  /*3c50*/  LOP3.LUT R4, RZ, UR5, RZ, 0x33, !PT ;  /* 0x00000005ff047c12 */ /* 0x000fe2000f8e33ff */
[----:B------:R-:W-:Y:S02]  /*3c60*/  VOTEU.ANY UR7, UPT, PT ;  /* 0x0000000000077886 */ /* 0x000fe400038e0100 */
[----:B------:R-:W-:Y:S01]  /*3c70*/  UFLO.U32 UR7, UR7 ;  /* 0x00000007000772bd */ /* 0x000fe200080e0000 */
[----:B------:R-:W2:Y:S01]  /*3c80*/  REDUX UR5, R4 ;  /* 0x00000000040573c4 */ /* 0x000ea20000000000 */
[----:B------:R-:W-:-:S06]  /*3c90*/  IMAD.U32 R0, RZ, RZ, UR8 ;  /* 0x00000008ff007e24 */ /* 0x000fcc000f8e00ff */
[----:B------:R3:W-:Y:S01]  /*3ca0*/  UTCATOMSWS.AND URZ, UR8 ;  /* 0x0000000800ff79e3 */ /* 0x0007e20008000000 */
[----:B------:R-:W4:Y:S01]  /*3cb0*/  REDUX UR6, R0 ;  /* 0x00000000000673c4 */ /* 0x000f220000000000 */
[----:B-1----:R-:W-:Y:S01]  /*3cc0*/  ISETP.EQ.U32.AND P0, PT, R2, UR7, PT ;  /* 0x0000000702007c0c */ /* 0x002fe2000bf02070 */
[----:B--2---:R-:W-:Y:S01]  /*3cd0*/  IMAD.U32 R2, RZ, RZ, UR5 ;  /* 0x00000005ff027e24 */ /* 0x004fe2000f8e00ff */
[----:B----4-:R-:W-:-:S11]  /*3ce0*/  MOV R3, UR6 ;  /* 0x0000000600037c02 */ /* 0x010fd60008000f00 */
[----:B------:R3:W-:Y:S04]  /*3cf0*/  @P0 ATOMS.AND RZ, [UR4+0x14], R3 ;  /* 0x00001403ffff098c */ /* 0x0007e8000a800004 */
[----:B------:R3:W-:Y:S01]  /*3d00*/  @P0 ATOMS.AND RZ, [UR4+0x18], R2 ;  /* 0x00001802ffff098c */ /* 0x0007e2000a800004 */
[----:B------:R-:W-:Y:S05]  /*3d10*/  BRA `(.L_x_75) ;  /* 0x0000000000147947 */ /* 0x000fea0003800000 */
.L_x_74:
[----:B------:R-:W-:Y:S02]  /*3d20*/  MOV R2, 0x3d40 ;  /* 0x00003d4000027802 */ /* 0x000fe40000000f00 */
[----:B----45:R-:W-:Y:S05]  /*3d30*/  CALL.REL.NOINC `($__internal_0_$__cuda_sm10x_tcgen05_guardrail_trap_col_being_dealloced_not_returned_by_alloc) ;  /* 0x000000a400d87944 */ /* 0x030fea0003c00000 */
[----:B------:R-:W-:Y:S05]  /*3d40*/  BRA `(.L_x_75) ;  /* 0x0000000000087947 */ /* 0x000fea0003800000 */
.L_x_73:
[----:B------:R-:W-:Y:S02]  /*3d50*/  MOV R2, 0x3d70 ;  /* 0x00003d7000027802 */ /* 0x000fe40000000f00 */
[----:B----45:R-:W-:Y:S05]  /*3d60*/  CALL.REL.NOINC `($__internal_2_$__cuda_sm10x_tcgen05_guardrail_trap_unallocated_columns_being_dealloced) ;  /* 0x000000a400e47944 */ /* 0x030fea0003c00000 */
.L_x_75:
[----:B------:R-:W-:Y:S01]  /*3d70*/  NOP ;  /* 0x0000000000007918 */ /* 0x000fe20000000000 */
[----:B---3--:R-:W-:Y:S05]  /*3d80*/  EXIT ;  /* 0x000000000000794d */ /* 0x008fea0003800000 */
.L_x_57:
[----:B------:R-:W-:-:S09]  /*3d90*/  UISETP.NE.OR UP3, UPT, UR8, 0x3, UP3 ;  /* 0x000000030800788c */ /* 0x000fd20009f65670 */
[----:B------:R-:W-:Y:S05]  /*3da0*/  BRA.U UP3, `(.L_x_76) ;  /* 0x0000000d03407547 */ /* 0x000fea000b800000 */
[----:B------:R-:W1:Y:S01]  /*3db0*/  LDC R0, c[0x0][0xb30] ;  /* 0x0002cc00ff007b82 */ /* 0x000e620000000800 */
[----:B------:R-:W2:Y:S01]  /*3dc0*/  LDCU.64 UR8, c[0x0][0x888] ;  /* 0x00011100ff0877ac */ /* 0x000ea20008000a00 */
[----:B------:R-:W-:Y:S02]  /*3dd0*/  HFMA2 R29, -RZ, RZ, 0, 0 ;  /* 0x00000000ff1d7431 */ /* 0x000fe400000001ff */
[----:B------:R-:W-:Y:S01]  /*3de0*/  IMAD.MOV.U32 R31, RZ, RZ, 0x1 ;  /* 0x00000001ff1f7424 */ /* 0x000fe200078e00ff */
[----:B------:R-:W-:Y:S01]  /*3df0*/  MOV R27, 0x2000 ;  /* 0x00002000001b7802 */ /* 0x000fe20000000f00 */
[----:B------:R-:W4:Y:S01]  /*3e00*/  LDCU.64 UR4, c[0x0][0x890] ;  /* 0x00011200ff0477ac */ /* 0x000f220008000a00 */
[----:B------:R-:W-:Y:S01]  /*3e10*/  IMAD.MOV.U32 R30, RZ, RZ, RZ ;  /* 0x000000ffff1e7224 */ /* 0x000fe200078e00ff */
[----:B------:R-:W3:Y:S01]  /*3e20*/  LDC R25, c[0x0][0x370] ;  /* 0x0000dc00ff197b82 */ /* 0x000ee20000000800 */
[----:B------:R-:W-:Y:S01]  /*3e30*/  UMOV UR7, 0x400 ;  /* 0x0000040000077882 */ /* 0x000fe20000000000 */
[----:B------:R-:W-:-:S02]  /*3e40*/  UPLOP3.LUT UP0, UPT, UPT, UPT, UPT, 0x40, 0x4 ;  /* 0x000000000004789c */ /* 0x000fc40003f0e870 */
[----:B------:R-:W-:-:S04]  /*3e50*/  ULEA UR7, UR37, UR7, 0x18 ;  /* 0x0000000725077291 */ /* 0x000fc8000f8ec0ff */
[----:B------:R-:W3:Y:S01]  /*3e60*/  LDC R2, c[0x0][0xb0c] ;  /* 0x0002c300ff027b82 */ /* 0x000ee20000000800 */
[----:B------:R-:W-:Y:S02]  /*3e70*/  UIADD3 UR13, UPT, UPT, UR7, 0xc8, URZ ;  /* 0x000000c8070d7890 */ /* 0x000fe4000fffe0ff */
[----:B--2---:R-:W-:Y:S02]  /*3e80*/  UISETP.NE.U32.AND UP2, UPT, UR8, URZ, UPT ;  /* 0x000000ff0800728c */ /* 0x004fe4000bf45070 */
[----:B------:R-:W-:Y:S02]  /*3e90*/  UIADD3 UR17, UPT, UPT, UR7, 0xc0, URZ ;  /* 0x000000c007117890 */ /* 0x000fe4000fffe0ff */
[----:B----4-:R-:W-:Y:S01]  /*3ea0*/  UISETP.NE.U32.AND UP3, UPT, UR4, URZ, UPT ;  /* 0x000000ff0400728c */ /* 0x010fe2000bf65070 */
[----:B------:R-:W2:Y:S01]  /*3eb0*/  LDC R24, c[0x0][0xb20] ;  /* 0x0002c800ff187b82 */ /* 0x000ea20000000800 */
[----:B-1----:R-:W-:Y:S01]  /*3ec0*/  ISETP.NE.AND P1, PT, R0, 0x1, PT ;  /* 0x000000010000780c */ /* 0x002fe20003f25270 */
[----:B------:R-:W-:-:S02]  /*3ed0*/  UISETP.NE.AND.EX UP2, UPT, UR9, URZ, UPT, UP2 ;  /* 0x000000ff0900728c */ /* 0x000fc4000bf45320 */
[----:B------:R-:W-:Y:S02]  /*3ee0*/  UPRMT UR13, UR37, 0x654, UR13 ;  /* 0x00000654250d7896 */ /* 0x000fe4000800000d */
[----:B------:R-:W-:Y:S02]  /*3ef0*/  UISETP.NE.AND.EX UP3, UPT, UR5, URZ, UPT, UP3 ;  /* 0x000000ff0500728c */ /* 0x000fe4000bf65330 */
[----:B------:R-:W1:Y:S08]  /*3f00*/  LDC.64 R32, c[0x0][0x348] ;  /* 0x0000d200ff207b82 */ /* 0x000e700000000a00 */
[----:B------:R-:W4:Y:S08]  /*3f10*/  LDC.64 R16, c[0x0][0xb10] ;  /* 0x0002c400ff107b82 */ /* 0x000f300000000a00 */
[----:B------:R-:W1:Y:S08]  /*3f20*/  LDC.64 R6, c[0x0][0xb18] ;  /* 0x0002c600ff067b82 */ /* 0x000e700000000a00 */
[----:B------:R-:W1:Y:S08]  /*3f30*/  LDC.64 R4, c[0x0][0xb28] ;  /* 0x0002ca00ff047b82 */ /* 0x000e700000000a00 */
[----:B--23--:R-:W1:Y:S02]  /*3f40*/  LDC R26, c[0x0][0x374] ;  /* 0x0000dd00ff1a7b82 */ /* 0x00ce640000000800 */
.L_x_85:
[C---:B------:R-:W-:Y:S02]  /*3f50*/  LEA R0, R30.reuse, UR7, 0x3 ;  /* 0x000000071e007c11 */ /* 0x040fe4000f8e18ff */
[----:B------:R-:W-:Y:S02]  /*3f60*/  SHF.L.U32 R3, R29, 0x1f, RZ ;  /* 0x0000001f1d037819 */ /* 0x000fe400000006ff */
[----:B------:R-:W-:Y:S02]  /*3f70*/  LEA R20, R30, UR7, 0x4 ;  /* 0x000000071e147c11 */ /* 0x000fe4000f8e20ff */
[----:B--2---:R-:W2:Y:S02]  /*3f80*/  SYNCS.PHASECHK.TRANS64.TRYWAIT P0, [R0+URZ+0xf0], R3 ;  /* 0x0000f003000075a7 */ /* 0x004ea400080011ff */
[----:B--2---:R-:W-:Y:S05]  /*3f90*/  @!P0 BRA `(.L_x_77) ;  /* 0x000000a000908947 */ /* 0x004fea0003800000 */
.L_x_157:
[----:B------:R-:W-:Y:S01]  /*3fa0*/  ISETP.GE.AND P0, PT, R192, 0x1, PT ;  /* 0x00000001c000780c */ /* 0x000fe20003f06270 */
[----:B------:R-:W3:Y:S01]  /*3fb0*/  LDS.128 R20, [R20+0x180] ;  /* 0x0001800014147984 */ /* 0x000ee20000000c00 */
[----:B--2---:R-:W-:Y:S01]  /*3fc0*/  VIADD R0, R0, 0x100 ;  /* 0x0000010000007836 */ /* 0x004fe20000000000 */
[----:B------:R-:W-:Y:S01]  /*3fd0*/  @!PT LDS RZ, [RZ] ;  /* 0x00000000fffff984 */ /* 0x000fe20000000800 */
[----:B------:R-:W-:Y:S01]  /*3fe0*/  @!PT LDS RZ, [RZ] ;  /* 0x00000000fffff984 */ /* 0x000fe20000000800 */
[----:B------:R-:W-:Y:S01]  /*3ff0*/  @!PT LDS RZ, [RZ] ;  /* 0x00000000fffff984 */ /* 0x000fe20000000800 */
[----:B------:R-:W-:Y:S01]  /*4000*/  @!PT LDS RZ, [RZ] ;  /* 0x00000000fffff984 */ /* 0x000fe20000000800 */
[----:B------:R2:W-:Y:S06]  /*4010*/  MEMBAR.ALL.CTA ;  /* 0x0000000000007992 */ /* 0x0005ec0000008000 */
[----:B--2---:R-:W2:Y:S01]  /*4020*/  FENCE.VIEW.ASYNC.S ;  /* 0x00000000000073c6 */ /* 0x004ea20000000000 */
[----:B------:R-:W-:Y:S04]  /*4030*/  PRMT R0, RZ, 0x654, R0 ;  /* 0x00000654ff007816 */ /* 0x000fe80000000000 */
[----:B--2---:R2:W-:Y:S01]  /*4040*/  SYNCS.ARRIVE.TRANS64.RED.A1T0 RZ, [R0+URZ], RZ ;  /* 0x000000ff00ff79a7 */ /* 0x0045e200081004ff */
[----:B---3--:R-:W-:Y:S11]  /*4050*/  LOP3.LUT P3, RZ, R22, 0x1, RZ, 0xc0, !PT ;  /* 0x0000000116ff7812 */ /* 0x008ff6000786c0ff */
[----:B------:R-:W-:Y:S02]  /*4060*/  @!UPT UIADD3 URZ, UPT, UPT, URZ, URZ, URZ ;  /* 0x000000fffffff290 */ /* 0x000fe4000fffe0ff */
[----:B------:R-:W-:Y:S02]  /*4070*/  @P3 MOV R13, R20 ;  /* 0x00000014000d3202 */ /* 0x000fe40000000f00 */
[----:B------:R-:W-:Y:S01]  /*4080*/  @P3 LOP3.LUT R8, R21, 0xffff, RZ, 0xc0, !PT ;  /* 0x0000ffff15083812 */ /* 0x000fe200078ec0ff */
[----:B--2---:R-:W-:Y:S06]  /*4090*/  @!P0 BRA `(.L_x_78) ;  /* 0x0000000000a48947 */ /* 0x004fec0003800000 */
[----:B-1----:R-:W-:Y:S01]  /*40a0*/  IMAD.HI.U32 R35, R26, R7, RZ ;  /* 0x000000071a237227 */ /* 0x002fe200078e00ff */
[----:B------:R-:W-:Y:S02]  /*40b0*/  ISETP.NE.AND P0, PT, R6, 0x1, PT ;  /* 0x000000010600780c */ /* 0x000fe40003f05270 */
[----:B------:R-:W-:Y:S01]  /*40c0*/  ISETP.NE.AND P2, PT, R192, 0x1, PT ;  /* 0x00000001c000780c */ /* 0x000fe20003f45270 */
[----:B----4-:R-:W-:Y:S01]  /*40d0*/  IMAD.HI.U32 R34, R25, R16, RZ ;  /* 0x0000001019227227 */ /* 0x010fe200078e00ff */
[----:B------:R-:W-:Y:S02]  /*40e0*/  SHF.R.U32.HI R35, RZ, R24, R35 ;  /* 0x00000018ff237219 */ /* 0x000fe40000011623 */
[----:B------:R-:W-:Y:S01]  /*40f0*/  ISETP.NE.AND P4, PT, R2, 0x1, PT ;  /* 0x000000010200780c */ /* 0x000fe20003f85270 */
[----:B------:R-:W-:Y:S01]  /*4100*/  IMAD.HI.U32 R36, R13, R16, RZ ;  /* 0x000000100d247227 */ /* 0x000fe200078e00ff */
[----:B------:R-:W-:Y:S02]  /*4110*/  SHF.R.U32.HI R34, RZ, R17, R34 ;  /* 0x00000011ff227219 */ /* 0x000fe40000011622 */
[----:B------:R-:W-:Y:S01]  /*4120*/  SEL R3, R26, R35, !P0 ;  /* 0x000000231a037207 */ /* 0x000fe20004000000 */
[C---:B------:R-:W-:Y:S01]  /*4130*/  IMAD.HI.U32 R35, R8.reuse, R7, RZ ;  /* 0x0000000708237227 */ /* 0x040fe200078e00ff */
[----:B------:R-:W-:Y:S02]  /*4140*/  SEL R11, R25, R34, !P4 ;  /* 0x00000022190b7207 */ /* 0x000fe40006000000 */
[----:B------:R-:W-:Y:S01]  /*4150*/  SHF.R.U32.HI R36, RZ, R17, R36 ;  /* 0x00000011ff247219 */ /* 0x000fe20000011624 */
[----:B------:R-:W-:Y:S01]  /*4160*/  IMAD.HI.U32 R38, R3, R4, RZ ;  /* 0x0000000403267227 */ /* 0x000fe200078e00ff */
[----:B------:R-:W-:Y:S03]  /*4170*/  SHF.R.U32.HI R35, RZ, R24, R35 ;  /* 0x00000018ff237219 */ /* 0x000fe60000011623 */
[----:B------:R-:W-:Y:S01]  /*4180*/  IMAD.HI.U32 R34, R11, R4, RZ ;  /* 0x000000040b227227 */ /* 0x000fe200078e00ff */
[----:B------:R-:W-:Y:S02]  /*4190*/  @P2 SHF.R.U32.HI R3, RZ, R5, R38 ;  /* 0x00000005ff032219 */ /* 0x000fe40000011626 */
[----:B------:R-:W-:Y:S02]  /*41a0*/  SEL R9, R8, R35, !P0 ;  /* 0x0000002308097207 */ /* 0x000fe40004000000 */
[----:B------:R-:W-:Y:S01]  /*41b0*/  @P2 SHF.R.U32.HI R11, RZ, R5, R34 ;  /* 0x00000005ff0b2219 */ /* 0x000fe20000011622 */
[C---:B------:R-:W-:Y:S01]  /*41c0*/  IMAD R10, R192.reuse, R3, RZ ;  /* 0x00000003c00a7224 */ /* 0x040fe200078e02ff */
[----:B------:R-:W-:Y:S01]  /*41d0*/  SEL R3, R13, R36, !P4 ;  /* 0x000000240d037207 */ /* 0x000fe20006000000 */
[C---:B------:R-:W-:Y:S03]  /*41e0*/  IMAD.HI.U32 R14, R9.reuse, R4, RZ ;  /* 0x00000004090e7227 */ /* 0x040fe600078e00ff */
[----:B------:R-:W-:Y:S01]  /*41f0*/  ISETP.GE.AND P0, PT, R9, R10, PT ;  /* 0x0000000a0900720c */ /* 0x000fe20003f06270 */
[C---:B------:R-:W-:Y:S01]  /*4200*/  IMAD R12, R192.reuse, R11, RZ ;  /* 0x0000000bc00c7224 */ /* 0x040fe200078e02ff */
[-C--:B------:R-:W-:Y:S04]  /*4210*/  SHF.R.U32.HI R14, RZ, R5.reuse, R14 ;  /* 0x00000005ff0e7219 */ /* 0x080fe8000001160e */
[----:B------:R-:W-:Y:S02]  /*4220*/  ISETP.GE.OR P0, PT, R3, R12, P0 ;  /* 0x0000000c0300720c */ /* 0x000fe40000706670 */
[----:B------:R-:W-:Y:S05]  /*4230*/  SEL R15, R9, R14, !P2 ;  /* 0x0000000e090f7207 */ /* 0x000fea0005000000 */
[----:B------:R-:W-:Y:S04]  /*4240*/  IMAD.MOV R14, RZ, RZ, -R15 ;  /* 0x000000ffff0e7224 */ /* 0x000fe800078e0a0f */
[----:B------:R-:W-:Y:S02]  /*4250*/  IMAD R14, R192, R14, R9 ;  /* 0x0000000ec00e7224 */ /* 0x000fe400078e0209 */
[C---:B------:R-:W-:Y:S05]  /*4260*/  @!P0 IMAD.HI.U32 R10, R3.reuse, R4, RZ ;  /* 0x00000004030a8227 */ /* 0x040fea00078e00ff */
[----:B------:R-:W-:Y:S04]  /*4270*/  @!P0 SHF.R.U32.HI R10, RZ, R5, R10 ;  /* 0x00000005ff0a8219 */ /* 0x000fe8000001160a */
[----:B------:R-:W-:Y:S01]  /*4280*/  @!P0 SEL R0, R3, R10, !P2 ;  /* 0x0000000a03008207 */ /* 0x000fe20005000000 */
[----:B------:R-:W-:Y:S03]  /*4290*/  IMAD.MOV R10, RZ, RZ, -R3 ;  /* 0x000000ffff0a7224 */ /* 0x000fe600078e0a03 */
[----:B------:R-:W-:Y:S01]  /*42a0*/  @!P0 IADD3 R15, PT, PT, R15, -R0, RZ ;  /* 0x800000000f0f8210 */ /* 0x000fe20007ffe0ff */
[----:B------:R-:W-:Y:S01]  /*42b0*/  @!P0 IMAD R0, R11, R14, R0 ;  /* 0x0000000e0b008224 */ /* 0x000fe200078e0200 */
[----:B------:R-:W-:Y:S01]  /*42c0*/  IADD3 R11, PT, PT, -R9, RZ, RZ ;  /* 0x000000ff090b7210 */ /* 0x000fe20007ffe1ff */
[----:B------:R-:W-:Y:S02]  /*42d0*/  IMAD R13, R2, R10, R13 ;  /* 0x0000000a020d7224 */ /* 0x000fe400078e020d */
[----:B------:R-:W-:Y:S02]  /*42e0*/  @!P0 IMAD R9, R15, R192, R3 ;  /* 0x000000c00f098224 */ /* 0x000fe400078e0203 */
[----:B------:R-:W-:Y:S02]  /*42f0*/  @!P0 IMAD.MOV.U32 R3, RZ, RZ, R0 ;  /* 0x000000ffff038224 */ /* 0x000fe400078e0000 */
[----:B------:R-:W-:Y:S02]  /*4300*/  IMAD R8, R6, R11, R8 ;  /* 0x0000000b06087224 */ /* 0x000fe400078e0208 */
[----:B------:R-:W-:Y:S02]  /*4310*/  IMAD R13, R3, R2, R13 ;  /* 0x00000002030d7224 */ /* 0x000fe400078e020d */
[----:B------:R-:W-:Y:S02]  /*4320*/  IMAD R8, R9, R6, R8 ;  /* 0x0000000609087224 */ /* 0x000fe400078e0208 */
.L_x_78:
[----:B------:R-:W-:Y:S05]  /*4330*/  BRA.U UP0, `(.L_x_79) ;  /* 0x0000000100107547 */ /* 0x000fea000b800000 */
[----:B------:R-:W-:Y:S04]  /*4340*/  MOV R0, UR6 ;  /* 0x0000000600007c02 */ /* 0x000fe80008000f00 */
[----:B------:R-:W-:Y:S04]  /*4350*/  SHF.L.U32 R3, R0, 0x1f, RZ ;  /* 0x0000001f00037819 */ /* 0x000fe800000006ff */
[----:B------:R-:W2:Y:S02]  /*4360*/  SYNCS.PHASECHK.TRANS64.TRYWAIT P0, [UR7+0xe8], R3 ;  /* 0x0000e803ff0075a7 */ /* 0x000ea40008001107 */
[----:B--2---:R-:W-:Y:S05]  /*4370*/  @!P0 BRA `(.L_x_80) ;  /* 0x0000009c00ac8947 */ /* 0x004fea0003800000 */
.L_x_79:
[----:B------:R-:W-:Y:S02]  /*4380*/  R2UR UR19, R19 ;  /* 0x00000000131372ca */ /* 0x000fe400000e0000 */
[----:B------:R-:W-:Y:S02]  /*4390*/  R2UR UR18, R18 ;  /* 0x00000000121272ca */ /* 0x000fe400000e0000 */
[----:B------:R-:W-:Y:S02]  /*43a0*/  ISETP.NE.U32.AND P2, PT, RZ, UR4, PT ;  /* 0x00000004ff007c0c */ /* 0x000fe4000bf45070 */
[----:B------:R-:W-:Y:S02]  /*43b0*/  SHF.L.U32 R12, R31, 0x1f, RZ ;  /* 0x0000001f1f0c7819 */ /* 0x000fe400000006ff */
[----:B------:R-:W-:Y:S05]  /*43c0*/  ISETP.NE.AND.EX P2, PT, RZ, UR5, PT, P2 ;  /* 0x00000005ff007c0c */ /* 0x000fea000bf45320 */
[----:B------:R-:W-:Y:S02]  /*43d0*/  USHF.L.U32 UR19, UR19, 0x7, URZ ;  /* 0x0000000713137899 */ /* 0x000fe400080006ff */
[----:B------:R-:W-:Y:S01]  /*43e0*/  USHF.L.U32 UR18, UR18, 0x7, URZ ;  /* 0x0000000712127899 */ /* 0x000fe200080006ff */
[----:B------:R-:W-:Y:S11]  /*43f0*/  BRA.U !UP3, `(.L_x_81) ;  /* 0x000000010b347547 */ /* 0x000ff6000b800000 */
[----:B------:R-:W-:Y:S01]  /*4400*/  UPLOP3.LUT UP1, UPT, UPT, UPT, UP2, 0x80, 0x8 ;  /* 0x000000000008789c */ /* 0x000fe20003f2f020 */
[----:B--2---:R-:W-:Y:S02]  /*4410*/  HFMA2 R0, -RZ, RZ, 0, 5.9604644775390625e-08 ;  /* 0x00000001ff007431 */ /* 0x004fe400000001ff */
[----:B------:R-:W-:Y:S03]  /*4420*/  IMAD.MOV.U32 R141, RZ, RZ, 0x1 ;  /* 0x00000001ff8d7424 */ /* 0x000fe600078e00ff */
[----:B------:R-:W-:Y:S05]  /*4430*/  PLOP3.LUT P0, PT, PT, PT, UP1, 0x80, 0x8 ;  /* 0x000000000008781c */ /* 0x000fea0003f0f018 */
[----:B------:R-:W2:Y:S01]  /*4440*/  @UP1 LDCU.64 UR10, c[0x0][0x888] ;  /* 0x00011100ff0a17ac */ /* 0x000ea20008000a00 */
[----:B------:R-:W-:Y:S07]  /*4450*/  @UP1 UIMAD UR8, UR36, UR4, URZ ;  /* 0x00000004240812a4 */ /* 0x000fee000f8e02ff */
[----:B------:R-:W-:Y:S01]  /*4460*/  @!P0 PRMT R141, R0, 0x7610, R141 ;  /* 0x00007610008d8816 */ /* 0x000fe2000000008d */
[----:B--2---:R-:W-:Y:S03]  /*4470*/  @UP1 UIMAD.WIDE UR10, UR8, 0x4, UR10 ;  /* 0x00000004080a18a5 */ /* 0x004fe6000f8e020a */
[----:B------:R-:W2:Y:S03]  /*4480*/  @!UP1 LDCU UR8, c[0x0][0x880] ;  /* 0x00011000ff0897ac */ /* 0x000ea60008000800 */
[----:B------:R-:W-:Y:S01]  /*4490*/  IMAD.U32 R10, RZ, RZ, UR10 ;  /* 0x0000000aff0a7e24 */ /* 0x000fe2000f8e00ff */
[----:B------:R-:W-:Y:S05]  /*44a0*/  MOV R11, UR11 ;  /* 0x0000000b000b7c02 */ /* 0x000fea0008000f00 */
[----:B-----5:R3:W5:Y:S02]  /*44b0*/  @P0 LDG.E R95, desc[UR38][R10.64] ;  /* 0x000000260a5f0981 */ /* 0x020764000c1e1900 */
[----:B--23--:R-:W-:Y:S07]  /*44c0*/  @!P0 IMAD.U32 R95, RZ, RZ, UR8 ;  /* 0x00000008ff5f8e24 */ /* 0x00cfee000f8e00ff */
.L_x_81:
[----:B-----5:R-:W-:Y:S01]  /*44d0*/  @!P2 FSETP.EQ.AND P0, PT, R95, RZ, PT ;  /* 0x000000ff5f00a20b */ /* 0x020fe20003f02000 */
[----:B------:R-:W-:Y:S01]  /*44e0*/  @!UPT UIADD3 URZ, UPT, UPT, URZ, URZ, URZ ;  /* 0x000000fffffff290 */ /* 0x000fe2000fffe0ff */
[----:B------:R-:W-:Y:S11]  /*44f0*/  @!P2 BRA `(.L_x_82) ;  /* 0x000000000014a947 */ /* 0x000ff60003800000 */
[----:B------:R-:W-:Y:S02]  /*4500*/  LOP3.LUT P2, RZ, R141, 0xff, RZ, 0xc0, !PT ;  /* 0x000000ff8dff7812 */ /* 0x000fe4000784c0ff */
[----:B------:R-:W-:Y:S04]  /*4510*/  PLOP3.LUT P0, PT, PT, PT, UP1, 0x80, 0x8 ;  /* 0x000000000008781c */ /* 0x000fe80003f0f018 */
[----:B------:R-:W-:Y:S07]  /*4520*/  PLOP3.LUT P0, PT, P0, PT, PT, 0x8, 0x80 ;  /* 0x000000000080781c */ /* 0x000fee000070e170 */
[----:B------:R-:W-:Y:S11]  /*4530*/  @P2 FSETP.EQ.AND P0, PT, R95, RZ, PT ;  /* 0x000000ff5f00220b */ /* 0x000ff60003f02000 */
[----:B------:R-:W-:Y:S02]  /*4540*/  @!UPT UIADD3 URZ, UPT, UPT, URZ, URZ, URZ ;  /* 0x000000fffffff290 */ /* 0x000fe4000fffe0ff */
.L_x_82:
[----:B------:R-:W3:Y:S01]  /*4550*/  SYNCS.PHASECHK.TRANS64.TRYWAIT P2, [UR7+0xd0], R12 ;  /* 0x0000d00cff0075a7 */ /* 0x000ee20008041107 */
[----:B------:R-:W-:Y:S04]  /*4560*/  ELECT P4, URZ, PT ;  /* 0x0000000000ff782f */ /* 0x000fe80003880000 */
[----:B------:R-:W-:Y:S11]  /*4570*/  PLOP3.LUT P4, PT, P0, P4, PT, 0xf2, 0x2f ;  /* 0x00000000002f781c */ /* 0x000ff60000789e72 */
[----:B------:R-:W-:Y:S02]  /*4580*/  @!UPT UIADD3 URZ, UPT, UPT, URZ, URZ, URZ ;  /* 0x000000fffffff290 */ /* 0x000fe4000fffe0ff */
[----:B-1----:R-:W-:Y:S05]  /*4590*/  @!P4 IADD3 R19, P0, PT, R32, 0x580, RZ ;  /* 0x000005802013c810 */ /* 0x002fea0007f1e0ff */
[----:B------:R-:W-:Y:S01]  /*45a0*/  @!P4 IMAD.X R18, RZ, RZ, R33, P0 ;  /* 0x000000ffff12c224 */ /* 0x000fe200000e0621 */
[----:B---3--:R-:W-:Y:S07]  /*45b0*/  @!P2 BRA `(.L_x_83) ;  /* 0x0000009c0034a947 */ /* 0x008fee0003800000 */
.L_x_160:
[----:B------:R-:W3:Y:S01]  /*45c0*/  LDC.64 R14, c[0x0][0xb10] ;  /* 0x0002c400ff0e7b82 */ /* 0x000ee20000000a00 */
[----:B------:R-:W-:Y:S01]  /*45d0*/  @!P4 R2UR UR8, R18 ;  /* 0x000000001208c2ca */ /* 0x000fe200000e0000 */
[----:B------:R-:W-:Y:S01]  /*45e0*/  VOTEU.ALL UP0, P4 ;  /* 0x0000000000ff7886 */ /* 0x000fe20002000000 */
[----:B------:R-:W-:Y:S01]  /*45f0*/  @!P4 R2UR UR9, R19 ;  /* 0x000000001309c2ca */ /* 0x000fe200000e0000 */
[----:B------:R-:W-:Y:S01]  /*4600*/  UMOV UR10, 0x0 ;  /* 0x00000000000a7882 */ /* 0x000fe20000000000 */
[----:B------:R-:W-:Y:S03]  /*4610*/  UMOV UR11, 0x10000000 ;  /* 0x10000000000b7882 */ /* 0x000fe60000000000 */
[----:B------:R-:W5:Y:S01]  /*4620*/  LDC.64 R10, c[0x0][0xb18] ;  /* 0x0002c600ff0a7b82 */ /* 0x000f620000000a00 */
[----:B------:R-:W-:Y:S01]  /*4630*/  @!UP0 UIADD3 UR16, UPT, UPT, UR7, 0x200, URZ ;  /* 0x0000020007108890 */ /* 0x000fe2000fffe0ff */
[----:B------:R-:W-:Y:S01]  /*4640*/  @P3 SHF.R.U32.HI R28, RZ, 0x10, R21 ;  /* 0x00000010ff1c3819 */ /* 0x000fe20000011615 */
[----:B------:R-:W-:Y:S01]  /*4650*/  VOTEU.ALL UP0, P4 ;  /* 0x0000000000ff7886 */ /* 0x000fe20002000000 */
[----:B------:R-:W-:Y:S01]  /*4660*/  UMOV UR20, UR36 ;  /* 0x0000002400147c82 */ /* 0x000fe20008000000 */
[----:B------:R-:W-:Y:S03]  /*4670*/  VIADD R30, R30, 0x1 ;  /* 0x000000011e1e7836 */ /* 0x000fe60000000000 */
[----:B--2---:R-:W2:Y:S01]  /*4680*/  @!P1 LDC R0, c[0x0][0xb20] ;  /* 0x0002c800ff009b82 */ /* 0x004ea20000000800 */
[----:B------:R-:W-:Y:S01]  /*4690*/  IMAD.U32 R19, RZ, RZ, UR8 ;  /* 0x00000008ff137e24 */ /* 0x000fe2000f8e00ff */
[----:B------:R-:W-:Y:S06]  /*46a0*/  UPRMT UR8, UR37, 0x654, UR17 ;  /* 0x0000065425087896 */ /* 0x000fec0008000011 */
[----:B-1----:R-:W1:Y:S01]  /*46b0*/  @!P1 LDC R3, c[0x0][0xb0c] ;  /* 0x0002c300ff039b82 */ /* 0x002e620000000800 */
[----:B------:R-:W-:Y:S01]  /*46c0*/  IMAD.U32 R18, RZ, RZ, UR9 ;  /* 0x00000009ff127e24 */ /* 0x000fe2000f8e00ff */
[----:B------:R-:W-:Y:S04]  /*46d0*/  @!P4 R2UR UR15, R19 ;  /* 0x00000000130fc2ca */ /* 0x000fe800000e0000 */
[----:B------:R-:W-:Y:S01]  /*46e0*/  @!P4 R2UR UR14, R18 ;  /* 0x00000000120ec2ca */ /* 0x000fe200000e0000 */
[----:B------:R-:W-:Y:S11]  /*46f0*/  @!P4 IMAD.MOV.U32 R18, RZ, RZ, 0x2000 ;  /* 0x00002000ff12c424 */ /* 0x000ff600078e00ff */
[----:B------:R-:W-:Y:S01]  /*4700*/  @!UPT UIADD3 URZ, UPT, UPT, URZ, URZ, URZ ;  /* 0x000000fffffff290 */ /* 0x000fe2000fffe0ff */
[----:B------:R1:W-:Y:S01]  /*4710*/  @!UP0 UTMALDG.3D [UR16], [UR14], desc[UR10] ;  /* 0x00000a100e0085b4 */ /* 0x0003e20008011000 */
[----:B------:R1:W-:Y:S02]  /*4720*/  @!P4 SYNCS.ARRIVE.TRANS64.RED.A0TR RZ, [UR7+0xc0], R18 ;  /* 0x0000c012ffffc9a7 */ /* 0x0003e40008300407 */
[----:B-1----:R-:W-:Y:S01]  /*4730*/  @!P1 ISETP.NE.AND P2, PT, R3, 0x1, PT ;  /* 0x000000010300980c */ /* 0x002fe20003f45270 */
[C---:B---3--:R-:W-:Y:S01]  /*4740*/  @!P1 IMAD.HI.U32 R14, R13.reuse, R14, RZ ;  /* 0x0000000e0d0e9227 */ /* 0x048fe200078e00ff */
[----:B-----5:R-:W-:Y:S03]  /*4750*/  @!P1 ISETP.NE.AND P0, PT, R10, 0x1, PT ;  /* 0x000000010a00980c */ /* 0x020fe60003f05270 */
[C---:B------:R-:W-:Y:S01]  /*4760*/  @!P1 IMAD.HI.U32 R11, R8.reuse, R11, RZ ;  /* 0x0000000b080b9227 */ /* 0x040fe200078e00ff */
[----:B------:R-:W-:Y:S04]  /*4770*/  @!P1 SHF.R.U32.HI R14, RZ, R15, R14 ;  /* 0x0000000fff0e9219 */ /* 0x000fe8000001160e */
[----:B--2---:R-:W-:Y:S01]  /*4780*/  @!P1 SHF.R.U32.HI R9, RZ, R0, R11 ;  /* 0x00000000ff099219 */ /* 0x004fe2000001160b */
[----:B------:R-:W-:Y:S01]  /*4790*/  SYNCS.ARRIVE.TRANS64.RED.A1T0 RZ, [UR8], RZ ;  /* 0x000000ffffff79a7 */ /* 0x000fe20008100408 */
[----:B------:R-:W-:Y:S02]  /*47a0*/  @!P1 SEL R14, R13, R14, !P2 ;  /* 0x0000000e0d0e9207 */ /* 0x000fe40005000000 */
[----:B------:R-:W-:Y:S01]  /*47b0*/  @!P1 SEL R9, R8, R9, !P0 ;  /* 0x0000000908099207 */ /* 0x000fe20004000000 */
[----:B------:R-:W1:Y:S04]  /*47c0*/  SYNCS.PHASECHK.TRANS64.TRYWAIT P5, [UR7+0xd8], R12 ;  /* 0x0000d80cff0075a7 */ /* 0x000e6800080a1107 */
[----:B------:R-:W-:Y:S02]  /*47d0*/  @!P1 IMAD.IADD R0, R9, 0x1, -R14 ;  /* 0x0000000109009824 */ /* 0x000fe400078e0a0e */
[----:B------:R-:W-:Y:S02]  /*47e0*/  @!P1 IMAD.IADD R9, R14, 0x1, -R9 ;  /* 0x000000010e099824 */ /* 0x000fe400078e0a09 */
[----:B------:R-:W-:Y:S02]  /*47f0*/  @!P1 IMAD R13, R0, R3, R13 ;  /* 0x00000003000d9224 */ /* 0x000fe400078e020d */
[----:B------:R-:W-:Y:S01]  /*4800*/  @!P1 IMAD R8, R9, R10, R8 ;  /* 0x0000000a09089224 */ /* 0x000fe200078e0208 */
[----:B-1----:R-:W-:Y:S06]  /*4810*/  @!P5 BRA `(.L_x_84) ;  /* 0x0000009800b4d947 */ /* 0x002fec0003800000 */
.L_x_162:
[----:B-1----:R-:W-:Y:S01]  /*4820*/  @!P4 IADD3 R3, P0, PT, R32, 0x580, RZ ;  /* 0x000005802003c810 */ /* 0x002fe20007f1e0ff */
[----:B------:R-:W-:Y:S01]  /*4830*/  VOTEU.ALL UP0, P4 ;  /* 0x0000000000ff7886 */ /* 0x000fe20002000000 */
[----:B------:R-:W-:Y:S01]  /*4840*/  UMOV UR20, 0x0 ;  /* 0x0000000000147882 */ /* 0x000fe20000000000 */
[----:B------:R-:W-:Y:S01]  /*4850*/  UMOV UR21, 0x10000000 ;  /* 0x1000000000157882 */ /* 0x000fe20000000000 */
[----:B------:R-:W-:Y:S01]  /*4860*/  @!P4 R2UR UR9, R3 ;  /* 0x000000000309c2ca */ /* 0x000fe200000e0000 */
[----:B------:R-:W-:Y:S01]  /*4870*/  @!P4 IMAD.X R0, RZ, RZ, R33, P0 ;  /* 0x000000ffff00c224 */ /* 0x000fe200000e0621 */
[----:B------:R-:W-:Y:S01]  /*4880*/  @!UP0 UIADD3 UR10, UPT, UPT, UR18, 0x40, URZ ;  /* 0x00000040120a8890 */ /* 0x000fe2000fffe0ff */
[----:B------:R-:W-:Y:S01]  /*4890*/  ISETP.NE.AND P0, PT, R30, 0x2, PT ;  /* 0x000000021e00780c */ /* 0x000fe20003f05270 */
[----:B------:R-:W-:Y:S01]  /*48a0*/  UMOV UR11, UR19 ;  /* 0x00000013000b7c82 */ /* 0x000fe20008000000 */
[----:B------:R-:W-:Y:S01]  /*48b0*/  UMOV UR12, UR36 ;  /* 0x00000024000c7c82 */ /* 0x000fe20008000000 */
[----:B------:R-:W-:Y:S01]  /*48c0*/  @!P4 R2UR UR8, R0 ;  /* 0x000000000008c2ca */ /* 0x000fe200000e0000 */
[----:B------:R-:W-:Y:S01]  /*48d0*/  IMAD.IADD R18, R8, 0x1, R139 ;  /* 0x0000000108127824 */ /* 0x000fe200078e028b */
[----:B------:R-:W-:Y:S01]  /*48e0*/  @P3 R2UR UR36, R28 ;  /* 0x000000001c2432ca */ /* 0x000fe200000e0000 */
[----:B------:R-:W-:Y:S01]  /*48f0*/  IMAD.IADD R19, R13, 0x1, R210 ;  /* 0x000000010d137824 */ /* 0x000fe200078e02d2 */
[----:B------:R-:W-:Y:S02]  /*4900*/  SEL R0, RZ, 0x1, P0 ;  /* 0x00000001ff007807 */ /* 0x000fe40000000000 */
[----:B------:R-:W-:Y:S01]  /*4910*/  LOP3.LUT R31, R31, 0x1, RZ, 0x3c, !PT ;  /* 0x000000011f1f7812 */ /* 0x000fe200078e3cff */
[----:B------:R-:W-:Y:S01]  /*4920*/  IMAD.U32 R10, RZ, RZ, UR9 ;  /* 0x00000009ff0a7e24 */ /* 0x000fe2000f8e00ff */
[----:B------:R-:W-:Y:S01]  /*4930*/  @!UP0 UIADD3 UR9, UPT, UPT, UR7, 0xc8, URZ ;  /* 0x000000c807098890 */ /* 0x000fe2000fffe0ff */
[----:B------:R-:W-:Y:S02]  /*4940*/  LOP3.LUT R29, R29, R0, RZ, 0x3c, !PT ;  /* 0x000000001d1d7212 */ /* 0x000fe400078e3cff */
[----:B------:R-:W-:Y:S02]  /*4950*/  SEL R30, R30, RZ, P0 ;  /* 0x000000ff1e1e7207 */ /* 0x000fe40000000000 */
[----:B------:R-:W-:Y:S01]  /*4960*/  IMAD.U32 R11, RZ, RZ, UR8 ;  /* 0x00000008ff0b7e24 */ /* 0x000fe2000f8e00ff */
[----:B------:R-:W-:Y:S01]  /*4970*/  @!P4 R2UR UR14, R10 ;  /* 0x000000000a0ec2ca */ /* 0x000fe200000e0000 */
[----:B------:R-:W-:Y:S01]  /*4980*/  @!UP0 UIADD3 UR8, UPT, UPT, UR7, 0x2200, URZ ;  /* 0x0000220007088890 */ /* 0x000fe2000fffe0ff */
[----:B------:R-:W-:Y:S02]  /*4990*/  VOTEU.ALL UP0, P4 ;  /* 0x0000000000ff7886 */ /* 0x000fe40002000000 */
[----:B------:R-:W-:Y:S11]  /*49a0*/  @!P4 R2UR UR15, R11 ;  /* 0x000000000b0fc2ca */ /* 0x000ff600000e0000 */
[----:B------:R-:W-:Y:S02]  /*49b0*/  @!UPT UIADD3 URZ, UPT, UPT, URZ, URZ, URZ ;  /* 0x000000fffffff290 */ /* 0x000fe4000fffe0ff */
[----:B------:R2:W-:Y:S01]  /*49c0*/  @!UP0 UTMALDG.3D [UR8], [UR14], desc[UR20] ;  /* 0x000014080e0085b4 */ /* 0x0005e20008011000 */
[----:B------:R2:W-:Y:S01]  /*49d0*/  @!P4 SYNCS.ARRIVE.TRANS64.RED.A0TR RZ, [UR7+0xc8], R27 ;  /* 0x0000c81bffffc9a7 */ /* 0x0005e20008300407 */
[----:B------:R-:W-:Y:S01]  /*49e0*/  UPLOP3.LUT UP0, UPT, UPT, UPT, UPT, 0x80, 0x8 ;  /* 0x000000000008789c */ /* 0x000fe20003f0f070 */
[----:B------:R-:W-:Y:S01]  /*49f0*/  SYNCS.ARRIVE.TRANS64.RED.A1T0 RZ, [UR13], RZ ;  /* 0x000000ffffff79a7 */ /* 0x000fe2000810040d */
[----:B------:R-:W-:Y:S09]  /*4a00*/  @P3 BRA `(.L_x_85) ;  /* 0xfffffff400503947 */ /* 0x000ff2000383ffff */
[----:B------:R-:W-:-:S04]  /*4a10*/  SHF.L.U32 R3, R31, 0x1f, RZ ;  /* 0x0000001f1f037819 */ /* 0x000fc800000006ff */
[----:B------:R-:W1:Y:S02]  /*4a20*/  SYNCS.PHASECHK.TRANS64.TRYWAIT P0, [UR7+0xd0], R3 ;  /* 0x0000d003ff0075a7 */ /* 0x000e640008001107 */
[----:B-1----:R-:W-:Y:S05]  /*4a30*/  @!P0 BRA `(.L_x_86) ;  /* 0x0000009800448947 */ /* 0x002fea0003800000 */
.L_x_164:
[----:B-1----:R-:W-:-:S07]  /*4a40*/  MOV R0, UR7 ;  /* 0x0000000700007c02 */ /* 0x002fce0008000f00 */
.L_x_87:
[----:B-1----:R-:W-:-:S04]  /*4a50*/  SHF.L.U32 R3, R31, 0x1f, RZ ;  /* 0x0000001f1f037819 */ /* 0x002fc800000006ff */
[----:B------:R1:W3:Y:S03]  /*4a60*/  SYNCS.PHASECHK.TRANS64.TRYWAIT P0, [R0+URZ+0xd8], R3 ;  /* 0x0000d803000075a7 */ /* 0x0002e600080011ff */
[----:B---3--:R-:W-:Y:S05]  /*4a70*/  @!P0 NANOSLEEP.SYNCS 0x989680 ;  /* 0x009896800000895d */ /* 0x008fea0003900000 */
[----:B------:R-:W3:Y:S02]  /*4a80*/  @!P0 SYNCS.PHASECHK.TRANS64 P0, [R0+URZ+0xd8], R3 ;  /* 0x0000d803000085a7 */ /* 0x000ee400080010ff */
[----:B--23--:R-:W-:Y:S05]  /*4a90*/  @P0 EXIT ;  /* 0x000000000000094d */ /* 0x00cfea0003800000 */
[----:B------:R-:W-:Y:S05]  /*4aa0*/  BRA `(.L_x_87) ;  /* 0xfffffffc00e87947 */ /* 0x000fea000383ffff */
.L_x_76:
[----:B------:R-:W-:-:S06]  /*4ab0*/  UISETP.GE.AND UP0, UPT, UR8, 0x4, UPT ;  /* 0x000000040800788c */ /* 0x000fcc000bf06270 */
[----:B------:R-:W-:-:S13]  /*4ac0*/  PLOP3.LUT P0, PT, PT, PT, UP0, 0x80, 0x8 ;  /* 0x000000000008781c */ /* 0x000fda0003f0f008 */
[----:B------:R-:W-:Y:S05]  /*4ad0*/  @!P0 EXIT ;  /* 0x000000000000894d */ /* 0x000fea0003800000 */
[----:B------:R-:W-:Y:S01]  /*4ae0*/  BAR.SYNC.DEFER_BLOCKING 0x6, 0xa0 ;  /* 0x0182800000007b1d */ /* 0x000fe20000010000 */
[C---:B------:R-:W-:Y:S01]  /*4af0*/  IMAD.SHL.U32 R5, R173.reuse, 0x40, RZ ;  /* 0x00000040ad057824 */ /* 0x040fe200078e00ff */
[C---:B------:R-:W-:Y:S01]  /*4b00*/  LOP3.LUT R177, R173.reuse, 0x60, RZ, 0xc0, !PT ;  /* 0x00000060adb17812 */ /* 0x040fe200078ec0ff */
[C---:B------:R-:W-:Y:S01]  /*4b10*/  IMAD.SHL.U32 R232, R173.reuse, 0x8, RZ ;  /* 0x00000008ade87824 */ /* 0x040fe200078e00ff */
[C---:B------:R-:W-:Y:S01]  /*4b20*/  LOP3.LUT R175, R173.reuse, 0x2, RZ, 0xc0, !PT ;  /* 0x00000002adaf7812 */ /* 0x040fe200078ec0ff */
[----:B------:R-:W-:Y:S01]  /*4b30*/  IMAD.U32 R196, R173, 0x10000, RZ ;  /* 0x00010000adc47824 */ /* 0x000fe200078e00ff */
[----:B------:R-:W-:Y:S02]  /*4b40*/  UMOV UR41, 0x400 ;  /* 0x0000040000297882 */ /* 0x000fe40000000000 */
[----:B------:R-:W1:Y:S01]  /*4b50*/  LDC R151, c[0x0][0x370] ;  /* 0x0000dc00ff977b82 */ /* 0x000e620000000800 */
[----:B------:R-:W-:Y:S01]  /*4b60*/  ULEA UR41, UR37, UR41, 0x18 ;  /* 0x0000002925297291 */ /* 0x000fe2000f8ec0ff */
[----:B------:R-:W-:Y:S01]  /*4b70*/  LOP3.LUT R7, R5, 0x180, RZ, 0xc0, !PT ;  /* 0x0000018005077812 */ /* 0x000fe200078ec0ff */
[----:B------:R-:W-:Y:S01]  /*4b80*/  HFMA2 R149, -RZ, RZ, 0, 0 ;  /* 0x00000000ff957431 */ /* 0x000fe200000001ff */
[----:B------:R-:W-:Y:S01]  /*4b90*/  LOP3.LUT R196, R196, 0x600000, RZ, 0xc0, !PT ;  /* 0x00600000c4c47812 */ /* 0x000fe200078ec0ff */
[----:B------:R-:W-:Y:S01]  /*4ba0*/  UIADD3 UR40, UPT, UPT, UR41, 0x200, URZ ;  /* 0x0000020029287890 */ /* 0x000fe2000fffe0ff */
[----:B------:R-:W-:Y:S01]  /*4bb0*/  LOP3.LUT R232, R7, 0x30, R232, 0xf8, !PT ;  /* 0x0000003007e87812 */ /* 0x000fe200078ef8e8 */
[----:B------:R-:W-:Y:S01]  /*4bc0*/  IMAD.MOV.U32 R75, RZ, RZ, RZ ;  /* 0x000000ffff4b7224 */ /* 0x000fe200078e00ff */
[----:B------:R-:W2:Y:S01]  /*4bd0*/  LDC R228, c[0x0][0x374] ;  /* 0x0000dd00ffe47b82 */ /* 0x000ea20000000800 */
[----:B------:R-:W-:Y:S01]  /*4be0*/  LOP3.LUT R173, R173, 0x4, RZ, 0xc0, !PT ;  /* 0x00000004adad7812 */ /* 0x000fe200078ec0ff */
[----:B------:R-:W-:Y:S01]  /*4bf0*/  IMAD.MOV.U32 R169, RZ, RZ, RZ ;  /* 0x000000ffffa97224 */ /* 0x000fe200078e00ff */
[----:B------:R-:W-:Y:S01]  /*4c00*/  LOP3.LUT R232, R232, 0x1e40, R5, 0xf8, !PT ;  /* 0x00001e40e8e87812 */ /* 0x000fe200078ef805 */
[----:B------:R-:W-:Y:S01]  /*4c10*/  IMAD.MOV.U32 R167, RZ, RZ, RZ ;  /* 0x000000ffffa77224 */ /* 0x000fe200078e00ff */
[----:B------:R-:W-:Y:S01]  /*4c20*/  MOV R163, RZ ;  /* 0x000000ff00a37202 */ /* 0x000fe20000000f00 */
[----:B------:R-:W-:Y:S01]  /*4c30*/  IMAD.MOV.U32 R165, RZ, RZ, RZ ;  /* 0x000000ffffa57224 */ /* 0x000fe200078e00ff */
[----:B------:R-:W-:Y:S01]  /*4c40*/  IADD3 R171, PT, PT, -R173, 0x2, RZ ;  /* 0x00000002adab7810 */ /* 0x000fe20007ffe1ff */
[----:B------:R-:W-:Y:S01]  /*4c50*/  VIADD R232, R232, UR40 ;  /* 0x00000028e8e87c36 */ /* 0x000fe20008000000 */
[----:B------:R-:W4:Y:S01]  /*4c60*/  LDS R3, [UR41+0x1a0] ;  /* 0x0001a029ff037984 */ /* 0x000f220008000800 */
[----:B------:R-:W1:Y:S01]  /*4c70*/  LDCU.64 UR46, c[0x0][0x348] ;  /* 0x00006900ff2e77ac */ /* 0x000e620008000a00 */
[----:B------:R-:W-:Y:S01]  /*4c80*/  UIADD3 UR43, UPT, UPT, UR41, 0x4200, URZ ;  /* 0x00004200292b7890 */ /* 0x000fe2000fffe0ff */
[----:B------:R-:W-:Y:S01]  /*4c90*/  UMOV UR42, URZ ;  /* 0x000000ff002a7c82 */ /* 0x000fe20008000000 */
[----:B-12-4-:R-:W-:-:S10]  /*4ca0*/  IADD3 R196, PT, PT, R3, R196, RZ ;  /* 0x000000c403c47210 */ /* 0x016fd40007ffe0ff */
.L_x_113:
[----:B------:R-:W-:Y:S02]  /*4cb0*/  LEA R0, R149, UR41, 0x3 ;  /* 0x0000002995007c11 */ /* 0x000fe4000f8e18ff */
[----:B------:R-:W-:Y:S02]  /*4cc0*/  SHF.L.U32 R3, R167, 0x1f, RZ ;  /* 0x0000001fa7037819 */ /* 0x000fe400000006ff */
[----:B------:R-:W-:Y:S02]  /*4cd0*/  LEA R8, R149, UR41, 0x4 ;  /* 0x0000002995087c11 */ /* 0x000fe4000f8e20ff */
[----:B------:R-:W1:Y:S02]  /*4ce0*/  SYNCS.PHASECHK.TRANS64.TRYWAIT P0, [R0+URZ+0xf0], R3 ;  /* 0x0000f003000075a7 */ /* 0x000e6400080011ff */
[----:B-1----:R-:W-:Y:S05]  /*4cf0*/  @!P0 BRA `(.L_x_88) ;  /* 0x0000009400ac8947 */ /* 0x002fea0003800000 */
.L_x_165:
[----:B------:R-:W2:Y:S01]  /*4d00*/  LDS.128 R8, [R8+0x180] ;  /* 0x0001800008087984 */ /* 0x000ea20000000c00 */
        /* <DEDUP_REMOVED lines=10> */
[----:B--2---:R-:W-:-:S04]  /*4db0*/  LOP3.LUT P3, RZ, R10, 0x1, RZ, 0xc0, !PT ;  /* 0x000000010aff7812 */ /* 0x004fc8000786c0ff */
[----:B------:R-:W-:-:S09]  /*4dc0*/  P2R R183, PR, RZ, 0x8 ;  /* 0x00000008ffb77803 */ /* 0x000fd20000000000 */
[----:B------:R-:W-:Y:S02]  /*4dd0*/  @P3 MOV R159, R8 ;  /* 0x00000008009f3202 */ /* 0x000fe40000000f00 */
[----:B------:R-:W-:Y:S01]  /*4de0*/  @P3 LOP3.LUT R230, R9, 0xffff, RZ, 0xc0, !PT ;  /* 0x0000ffff09e63812 */ /* 0x000fe200078ec0ff */
[----:B-1----:R-:W-:Y:S06]  /*4df0*/  @!P0 BRA `(.L_x_89) ;  /* 0x0000000000b88947 */ /* 0x002fec0003800000 */
[----:B------:R-:W1:Y:S01]  /*4e00*/  LDC.64 R4, c[0x0][0xb18] ;  /* 0x0002c600ff047b82 */ /* 0x000e620000000a00 */
[----:B------:R-:W-:-:S07]  /*4e10*/  ISETP.NE.AND P0, PT, R192, 0x1, PT ;  /* 0x00000001c000780c */ /* 0x000fce0003f05270 */
[----:B------:R-:W2:Y:S08]  /*4e20*/  LDC.64 R6, c[0x0][0xb10] ;  /* 0x0002c400ff067b82 */ /* 0x000eb00000000a00 */
[----:B------:R-:W3:Y:S08]  /*4e30*/  LDC R0, c[0x0][0xb20] ;  /* 0x0002c800ff007b82 */ /* 0x000ef00000000800 */
[----:B------:R-:W4:Y:S01]  /*4e40*/  LDC R12, c[0x0][0xb0c] ;  /* 0x0002c300ff0c7b82 */ /* 0x000f220000000800 */
[----:B-1----:R-:W-:Y:S01]  /*4e50*/  IMAD.HI.U32 R13, R228, R5, RZ ;  /* 0x00000005e40d7227 */ /* 0x002fe200078e00ff */
[----:B------:R-:W-:-:S03]  /*4e60*/  ISETP.NE.AND P1, PT, R4, 0x1, PT ;  /* 0x000000010400780c */ /* 0x000fc60003f25270 */
[----:B------:R-:W-:-:S03]  /*4e70*/  IMAD.HI.U32 R5, R230, R5, RZ ;  /* 0x00000005e6057227 */ /* 0x000fc600078e00ff */
[----:B------:R-:W1:Y:S01]  /*4e80*/  LDC.64 R2, c[0x0][0xb28] ;  /* 0x0002ca00ff027b82 */ /* 0x000e620000000a00 */
[----:B--2---:R-:W-:-:S04]  /*4e90*/  IMAD.HI.U32 R14, R151, R6, RZ ;  /* 0x00000006970e7227 */ /* 0x004fc800078e00ff */
        /* <DEDUP_REMOVED lines=10> */
[----:B-1----:R-:W-:-:S04]  /*4f40*/  IMAD.HI.U32 R14, R13, R2, RZ ;  /* 0x000000020d0e7227 */ /* 0x002fc800078e00ff */
        /* <DEDUP_REMOVED lines=25> */
.L_x_89:
[----:B------:R-:W1:Y:S02]  /*50e0*/  LDCU UR4, c[0x0][0xb30] ;  /* 0x00016600ff0477ac */ /* 0x000e640008000800 */
[----:B-1----:R-:W-:-:S09]  /*50f0*/  UISETP.NE.AND UP0, UPT, UR4, 0x1, UPT ;  /* 0x000000010400788c */ /* 0x002fd2000bf05270 */
[----:B------:R-:W-:Y:S05]  /*5100*/  BRA.U UP0, `(.L_x_90) ;  /* 0x0000000100407547 */ /* 0x000fea000b800000 */
[----:B------:R-:W1:Y:S08]  /*5110*/  LDC.64 R2, c[0x0][0xb18] ;  /* 0x0002c600ff027b82 */ /* 0x000e700000000a00 */
[----:B------:R-:W2:Y:S08]  /*5120*/  LDC.64 R4, c[0x0][0xb10] ;  /* 0x0002c400ff047b82 */ /* 0x000eb00000000a00 */
[----:B------:R-:W3:Y:S08]  /*5130*/  LDC R0, c[0x0][0xb20] ;  /* 0x0002c800ff007b82 */ /* 0x000ef00000000800 */
[----:B------:R-:W4:Y:S01]  /*5140*/  LDC R6, c[0x0][0xb0c] ;  /* 0x0002c300ff067b82 */ /* 0x000f220000000800 */
[----:B-1----:R-:W-:Y:S01]  /*5150*/  IMAD.HI.U32 R3, R230, R3, RZ ;  /* 0x00000003e6037227 */ /* 0x002fe200078e00ff */
[----:B------:R-:W-:-:S03]  /*5160*/  ISETP.NE.AND P0, PT, R2, 0x1, PT ;  /* 0x000000010200780c */ /* 0x000fc60003f05270 */
[----:B--2---:R-:W-:-:S05]  /*5170*/  IMAD.HI.U32 R4, R159, R4, RZ ;  /* 0x000000049f047227 */ /* 0x004fca00078e00ff */
[----:B------:R-:W-:Y:S02]  /*5180*/  SHF.R.U32.HI R4, RZ, R5, R4 ;  /* 0x00000005ff047219 */ /* 0x000fe40000011604 */
[----:B---3--:R-:W-:-:S04]  /*5190*/  SHF.R.U32.HI R3, RZ, R0, R3 ;  /* 0x00000000ff037219 */ /* 0x008fc80000011603 */
[----:B------:R-:W-:Y:S02]  /*51a0*/  SEL R0, R230, R3, !P0 ;  /* 0x00000003e6007207 */ /* 0x000fe40004000000 */
[----:B----4-:R-:W-:-:S04]  /*51b0*/  ISETP.NE.AND P1, PT, R6, 0x1, PT ;  /* 0x000000010600780c */ /* 0x010fc80003f25270 */
[----:B------:R-:W-:-:S05]  /*51c0*/  SEL R3, R159, R4, !P1 ;  /* 0x000000049f037207 */ /* 0x000fca0004800000 */
[----:B------:R-:W-:Y:S02]  /*51d0*/  IMAD.IADD R4, R0, 0x1, -R3 ;  /* 0x0000000100047824 */ /* 0x000fe400078e0a03 */
[----:B------:R-:W-:Y:S02]  /*51e0*/  IMAD.IADD R3, R3, 0x1, -R0 ;  /* 0x0000000103037824 */ /* 0x000fe400078e0a00 */
[----:B------:R-:W-:Y:S02]  /*51f0*/  IMAD R159, R4, R6, R159 ;  /* 0x00000006049f7224 */ /* 0x000fe400078e029f */
[----:B------:R-:W-:Y:S02]  /*5200*/  IMAD R230, R3, R2, R230 ;  /* 0x0000000203e67224 */ /* 0x000fe400078e02e6 */
.L_x_90:
[----:B------:R-:W-:Y:S01]  /*5210*/  ULOP3.LUT UP0, URZ, UR40, 0x1b0, URZ, 0xc0, !UPT ;  /* 0x000001b028ff7892 */ /* 0x000fe2000f80c0ff */
[----:B------:R-:W-:Y:S02]  /*5220*/  IADD3 R149, PT, PT, R149, 0x1, RZ ;  /* 0x0000000195957810 */ /* 0x000fe40007ffe0ff */
[----:B------:R-:W-:-:S06]  /*5230*/  @P3 SHF.R.U32.HI R161, RZ, 0x10, R9 ;  /* 0x00000010ffa13819 */ /* 0x000fcc0000011609 */
[----:B------:R-:W-:Y:S05]  /*5240*/  BRA.U !UP0, `(.L_x_91) ;  /* 0x0000000108407547 */ /* 0x000fea000b800000 */
[----:B------:R-:W-:Y:S01]  /*5250*/  MOV R2, 0x0 ;  /* 0x0000000000027802 */ /* 0x000fe20000000f00 */
[----:B------:R-:W1:Y:S01]  /*5260*/  LDCU.64 UR8, c[0x4][0x80] ;  /* 0x01001000ff0877ac */ /* 0x000e620008000a00 */
[----:B------:R-:W-:Y:S02]  /*5270*/  HFMA2 R12, -RZ, RZ, 0, 5.9604644775390625e-08 ;  /* 0x00000001ff0c7431 */ /* 0x000fe400000001ff */
[----:B------:R-:W-:Y:S01]  /*5280*/  IMAD.MOV.U32 R8, RZ, RZ, 0x70 ;  /* 0x00000070ff087424 */ /* 0x000fe200078e00ff */
[----:B------:R-:W2:Y:S01]  /*5290*/  LDCU.64 UR6, c[0x4][0x88] ;  /* 0x01001100ff0677ac */ /* 0x000ea20008000a00 */
[----:B------:R-:W3:Y:S01]  /*52a0*/  LDC.64 R2, c[0x4][R2] ;  /* 0x0100000002027b82 */ /* 0x000ee20000000a00 */
[----:B------:R-:W-:Y:S01]  /*52b0*/  IMAD.MOV.U32 R13, RZ, RZ, RZ ;  /* 0x000000ffff0d7224 */ /* 0x000fe200078e00ff */
[----:B------:R-:W4:Y:S01]  /*52c0*/  LDCU.64 UR4, c[0x4][0x8] ;  /* 0x01000100ff0477ac */ /* 0x000f220008000a00 */
[----:B-1----:R-:W-:Y:S01]  /*52d0*/  IMAD.U32 R4, RZ, RZ, UR8 ;  /* 0x00000008ff047e24 */ /* 0x002fe2000f8e00ff */
[----:B------:R-:W-:Y:S01]  /*52e0*/  MOV R5, UR9 ;  /* 0x0000000900057c02 */ /* 0x000fe20008000f00 */
[----:B--2---:R-:W-:Y:S01]  /*52f0*/  IMAD.U32 R6, RZ, RZ, UR6 ;  /* 0x00000006ff067e24 */ /* 0x004fe2000f8e00ff */
[----:B------:R-:W-:Y:S01]  /*5300*/  MOV R7, UR7 ;  /* 0x0000000700077c02 */ /* 0x000fe20008000f00 */
[----:B----4-:R-:W-:Y:S01]  /*5310*/  IMAD.U32 R10, RZ, RZ, UR4 ;  /* 0x00000004ff0a7e24 */ /* 0x010fe2000f8e00ff */
[----:B------:R-:W-:-:S02]  /*5320*/  MOV R11, UR5 ;  /* 0x00000005000b7c02 */ /* 0x000fc40008000f00 */
[----:B------:R-:W-:-:S07]  /*5330*/  LEPC R20, `(.L_x_91) ;  /* 0x000000001014794e */ /* 0x000fce0000000000 */
[----:B---3-5:R-:W-:Y:S05]  /*5340*/  CALL.ABS.NOINC R2 ;  /* 0x0000000002007343 */ /* 0x028fea0003c00000 */
.L_x_91:
[----:B------:R-:W-:-:S09]  /*5350*/  ULOP3.LUT UP0, URZ, UR43, 0x1b0, URZ, 0xc0, !UPT ;  /* 0x000001b02bff7892 */ /* 0x000fd2000f80c0ff */
        /* <DEDUP_REMOVED lines=17> */
.L_x_92:
[----:B------:R-:W1:Y:S02]  /*5470*/  LDC.64 R2, c[0x0][0x890] ;  /* 0x00022400ff027b82 */ /* 0x000e640000000a00 */
[----:B-1----:R-:W-:-:S04]  /*5480*/  ISETP.NE.U32.AND P3, PT, R2, RZ, PT ;  /* 0x000000ff0200720c */ /* 0x002fc80003f65070 */
[----:B------:R-:W-:-:S13]  /*5490*/  ISETP.NE.AND.EX P3, PT, R3, RZ, PT, P3 ;  /* 0x000000ff0300720c */ /* 0x000fda0003f65330 */
[----:B------:R-:W-:Y:S05]  /*54a0*/  @!P3 BRA `(.L_x_93) ;  /* 0x000000000034b947 */ /* 0x000fea0003800000 */
[----:B------:R-:W1:Y:S02]  /*54b0*/  LDCU.64 UR4, c[0x0][0x888] ;  /* 0x00011100ff0477ac */ /* 0x000e640008000a00 */
[----:B-1----:R-:W-:-:S04]  /*54c0*/  UISETP.NE.U32.AND UP0, UPT, UR4, URZ, UPT ;  /* 0x000000ff0400728c */ /* 0x002fc8000bf05070 */
[----:B------:R-:W-:-:S09]  /*54d0*/  UISETP.NE.AND.EX UP0, UPT, UR5, URZ, UPT, UP0 ;  /* 0x000000ff0500728c */ /* 0x000fd2000bf05300 */
[----:B------:R-:W-:Y:S05]  /*54e0*/  BRA.U !UP0, `(.L_x_94) ;  /* 0x0000000108187547 */ /* 0x000fea000b800000 */
[----:B------:R-:W1:Y:S01]  /*54f0*/  LDC.64 R4, c[0x0][0x888] ;  /* 0x00022200ff047b82 */ /* 0x000e620000000a00 */
[----:B------:R-:W-:-:S04]  /*5500*/  IMAD R0, R2, UR36, RZ ;  /* 0x0000002402007c24 */ /* 0x000fc8000f8e02ff */
[----:B-1----:R-:W-:-:S05]  /*5510*/  IMAD.WIDE R4, R0, 0x4, R4 ;  /* 0x0000000400047825 */ /* 0x002fca00078e0204 */
[----:B-----5:R1:W5:Y:S01]  /*5520*/  LDG.E R95, desc[UR38][R4.64] ;  /* 0x00000026045f7981 */ /* 0x020362000c1e1900 */
[----:B------:R-:W-:Y:S01]  /*5530*/  MOV R141, 0x1 ;  /* 0x00000001008d7802 */ /* 0x000fe20000000f00 */
[----:B------:R-:W-:Y:S06]  /*5540*/  BRA `(.L_x_93) ;  /* 0x00000000000c7947 */ /* 0x000fec0003800000 */
.L_x_94:
[----:B------:R-:W1:Y:S01]  /*5550*/  LDCU UR4, c[0x0][0x880] ;  /* 0x00011000ff0477ac */ /* 0x000e620008000800 */
[----:B------:R-:W-:Y:S01]  /*5560*/  HFMA2 R141, -RZ, RZ, 0, 5.9604644775390625e-08 ;  /* 0x00000001ff8d7431 */ /* 0x000fe200000001ff */
[----:B-1---5:R-:W-:Y:S02]  /*5570*/  MOV R95, UR4 ;  /* 0x00000004005f7c02 */ /* 0x022fe40008000f00 */
.L_x_93:
[----:B-1----:R-:W1:Y:S02]  /*5580*/  LDC.64 R4, c[0x0][0x8b0] ;  /* 0x00022c00ff047b82 */ /* 0x002e640000000a00 */
        /* <DEDUP_REMOVED lines=11> */
[----:B------:R-:W-:Y:S05]  /*5640*/  BRA `(.L_x_95) ;  /* 0x0000000000087947 */ /* 0x000fea0003800000 */
.L_x_96:
[----:B------:R-:W1:Y:S02]  /*5650*/  LDCU UR4, c[0x0][0x8a0] ;  /* 0x00011400ff0477ac */ /* 0x000e640008000800 */
[----:B-1---5:R-:W-:Y:S02]  /*5660*/  MOV R77, UR4 ;  /* 0x00000004004d7c02 */ /* 0x022fe40008000f00 */
.L_x_95:
[----:B------:R-:W-:Y:S01]  /*5670*/  UISETP.NE.AND UP0, UPT, UR44, URZ, UPT ;  /* 0x000000ff2c00728c */ /* 0x000fe2000bf05270 */
[----:B------:R-:W-:-:S04]  /*5680*/  PLOP3.LUT P0, PT, PT, PT, PT, 0x8, 0x80 ;  /* 0x000000000080781c */ /* 0x000fc80003f0e170 */
[----:B------:R-:W-:-:S04]  /*5690*/  P2R R191, PR, RZ, 0x1 ;  /* 0x00000001ffbf7803 */ /* 0x000fc80000000000 */
[----:B------:R-:W-:Y:S05]  /*56a0*/  BRA.U !UP0, `(.L_x_97) ;  /* 0x00000001083c7547 */ /* 0x000fea000b800000 */
[----:B------:R-:W-:-:S04]  /*56b0*/  ISETP.NE.U32.AND P0, PT, R2, RZ, PT ;  /* 0x000000ff0200720c */ /* 0x000fc80003f05070 */
[----:B------:R-:W-:-:S13]  /*56c0*/  ISETP.NE.AND.EX P0, PT, R3, RZ, PT, P0 ;  /* 0x000000ff0300720c */ /* 0x000fda0003f05300 */
[----:B-----5:R-:W-:-:S04]  /*56d0*/  @!P0 FSETP.EQ.AND P1, PT, R95, RZ, PT ;  /* 0x000000ff5f00820b */ /* 0x020fc80003f22000 */
[----:B------:R-:W-:Y:S01]  /*56e0*/  P2R R191, PR, RZ, 0x2 ;  /* 0x00000002ffbf7803 */ /* 0x000fe20000000000 */
[----:B------:R-:W-:Y:S08]  /*56f0*/  @!P0 BRA `(.L_x_97) ;  /* 0x0000000000288947 */ /* 0x000ff00003800000 */
[----:B------:R-:W2:Y:S01]  /*5700*/  LDCU.64 UR4, c[0x0][0x888] ;  /* 0x00011100ff0477ac */ /* 0x000ea20008000a00 */
[----:B------:R-:W-:Y:S02]  /*5710*/  LOP3.LUT P1, RZ, R141, 0xff, RZ, 0xc0, !PT ;  /* 0x000000ff8dff7812 */ /* 0x000fe4000782c0ff */
[----:B------:R-:W-:-:S04]  /*5720*/  FSETP.NEU.AND P0, PT, R95, RZ, PT ;  /* 0x000000ff5f00720b */ /* 0x000fc80003f0d000 */
[----:B------:R-:W-:Y:S02]  /*5730*/  SEL R0, RZ, 0xffffffff, P0 ;  /* 0xffffffffff007807 */ /* 0x000fe40000000000 */
[----:B--2---:R-:W-:-:S04]  /*5740*/  ISETP.NE.U32.AND P2, PT, RZ, UR4, PT ;  /* 0x00000004ff007c0c */ /* 0x004fc8000bf45070 */
[----:B------:R-:W-:-:S04]  /*5750*/  ISETP.NE.AND.EX P2, PT, RZ, UR5, PT, P2 ;  /* 0x00000005ff007c0c */ /* 0x000fc8000bf45320 */
[----:B------:R-:W-:-:S04]  /*5760*/  @!P1 SEL R0, RZ, 0xffffffff, P2 ;  /* 0xffffffffff009807 */ /* 0x000fc80001000000 */
[----:B------:R-:W-:-:S04]  /*5770*/  LOP3.LUT R0, R0, 0x1, RZ, 0xc0, !PT ;  /* 0x0000000100007812 */ /* 0x000fc800078ec0ff */
[----:B------:R-:W-:-:S04]  /*5780*/  ISETP.EQ.U32.AND P0, PT, R0, 0x1, PT ;  /* 0x000000010000780c */ /* 0x000fc80003f02070 */
[----:B------:R-:W-:-:S09]  /*5790*/  P2R R191, PR, RZ, 0x1 ;  /* 0x00000001ffbf7803 */ /* 0x000fd20000000000 */
.L_x_97:
[----:B------:R-:W-:Y:S01]  /*57a0*/  ISETP.NE.AND P4, PT, R191, RZ, PT ;  /* 0x000000ffbf00720c */ /* 0x000fe20003f85270 */
[----:B------:R-:W2:Y:S01]  /*57b0*/  LDCU.64 UR4, c[0x0][0x888] ;  /* 0x00011100ff0477ac */ /* 0x000ea20008000a00 */
[----:B------:R-:W-:Y:S01]  /*57c0*/  LEA R5, R75, UR41, 0x3 ;  /* 0x000000294b057c11 */ /* 0x000fe2000f8e18ff */
[----:B------:R-:W-:Y:S01]  /*57d0*/  IMAD.MOV.U32 R157, RZ, RZ, 0x1 ;  /* 0x00000001ff9d7424 */ /* 0x000fe200078e00ff */
[----:B------:R-:W-:Y:S01]  /*57e0*/  SHF.L.U32 R2, R169, 0x1f, RZ ;  /* 0x0000001fa9027819 */ /* 0x000fe200000006ff */
[----:B------:R-:W-:Y:S01]  /*57f0*/  IMAD.SHL.U32 R147, R18, 0x80, RZ ;  /* 0x0000008012937824 */ /* 0x000fe200078e00ff */
[----:B------:R-:W-:Y:S01]  /*5800*/  CS2R R226, SRZ ;  /* 0x0000000000e27805 */ /* 0x000fe2000001ff00 */
[----:B------:R-:W-:Y:S01]  /*5810*/  IMAD.SHL.U32 R145, R19, 0x80, RZ ;  /* 0x0000008013917824 */ /* 0x000fe200078e00ff */
[----:B------:R-:W-:Y:S01]  /*5820*/  CS2R R224, SRZ ;  /* 0x0000000000e07805 */ /* 0x000fe2000001ff00 */
[----:B------:R-:W-:Y:S01]  /*5830*/  IMAD R73, R75, 0x80, R196 ;  /* 0x000000804b497824 */ /* 0x000fe200078e02c4 */
[----:B------:R-:W-:Y:S01]  /*5840*/  CS2R R222, SRZ ;  /* 0x0000000000de7805 */ /* 0x000fe2000001ff00 */
[----:B------:R-:W-:Y:S01]  /*5850*/  IMAD.MOV.U32 R194, RZ, RZ, RZ ;  /* 0x000000ffffc27224 */ /* 0x000fe200078e00ff */
[----:B------:R-:W-:-:S02]  /*5860*/  CS2R R220, SRZ ;  /* 0x0000000000dc7805 */ /* 0x000fc4000001ff00 */
[----:B-1----:R-:W-:Y:S01]  /*5870*/  @!P4 LEA R7, R165, UR41, 0x3 ;  /* 0x00000029a507cc11 */ /* 0x002fe2000f8e18ff */
[----:B------:R-:W-:Y:S01]  /*5880*/  IMAD.MOV.U32 R155, RZ, RZ, R163 ;  /* 0x000000ffff9b7224 */ /* 0x000fe200078e00a3 */
[----:B------:R-:W-:Y:S01]  /*5890*/  @!P4 SHF.L.U32 R4, R163, 0x1f, RZ ;  /* 0x0000001fa304c819 */ /* 0x000fe200000006ff */
[----:B------:R-:W-:Y:S01]  /*58a0*/  IMAD.MOV.U32 R153, RZ, RZ, R165 ;  /* 0x000000ffff997224 */ /* 0x000fe200078e00a5 */
[----:B------:R-:W-:Y:S02]  /*58b0*/  CS2R R218, SRZ ;  /* 0x0000000000da7805 */ /* 0x000fe4000001ff00 */
[----:B------:R-:W-:Y:S01]  /*58c0*/  CS2R R216, SRZ ;  /* 0x0000000000d87805 */ /* 0x000fe2000001ff00 */
[----:B------:R-:W1:Y:S01]  /*58d0*/  @!P4 SYNCS.PHASECHK.TRANS64.TRYWAIT P1, [R7+URZ+0xc0], R4 ;  /* 0x0000c0040700c5a7 */ /* 0x000e6200080211ff */
[----:B--2---:R-:W-:Y:S02]  /*58e0*/  ISETP.NE.U32.AND P0, PT, RZ, UR4, PT ;  /* 0x00000004ff007c0c */ /* 0x004fe4000bf05070 */
[----:B------:R-:W-:-:S02]  /*58f0*/  CS2R R214, SRZ ;  /* 0x0000000000d67805 */ /* 0x000fc4000001ff00 */
[----:B------:R-:W-:Y:S02]  /*5900*/  CS2R R212, SRZ ;  /* 0x0000000000d47805 */ /* 0x000fe4000001ff00 */
[----:B------:R-:W-:-:S04]  /*5910*/  ISETP.NE.AND.EX P0, PT, RZ, UR5, PT, P0 ;  /* 0x00000005ff007c0c */ /* 0x000fc8000bf05300 */
[----:B------:R-:W-:Y:S02]  /*5920*/  SEL R3, RZ, 0xffffffff, P0 ;  /* 0xffffffffff037807 */ /* 0x000fe40000000000 */
[----:B------:R-:W-:Y:S01]  /*5930*/  LOP3.LUT P0, RZ, R141, 0xff, RZ, 0xc0, !PT ;  /* 0x000000ff8dff7812 */ /* 0x000fe2000780c0ff */
[----:B------:R-:W2:Y:S01]  /*5940*/  SYNCS.PHASECHK.TRANS64.TRYWAIT P2, [R5+URZ+0x110], R2 ;  /* 0x00011002050075a7 */ /* 0x000ea200080411ff */
[----:B-1----:R-:W-:Y:S02]  /*5950*/  @!P4 SEL R157, RZ, 0x1, !P1 ;  /* 0x00000001ff9dc807 */ /* 0x002fe40004800000 */
[----:B--2---:R-:W-:Y:S02]  /*5960*/  P2R R189, PR, RZ, 0x4 ;  /* 0x00000004ffbd7803 */ /* 0x004fe40000000000 */
[----:B-----5:R-:W-:-:S04]  /*5970*/  FSETP.NEU.AND P2, PT, R95, RZ, PT ;  /* 0x000000ff5f00720b */ /* 0x020fc80003f4d000 */
[----:B------:R-:W-:-:S04]  /*5980*/  SEL R0, RZ, 0xffffffff, P2 ;  /* 0xffffffffff007807 */ /* 0x000fc80001000000 */
[----:B------:R-:W-:Y:S02]  /*5990*/  @P3 SEL R0, R3, R0, !P0 ;  /* 0x0000000003003207 */ /* 0x000fe40004000000 */
[----:B------:R-:W-:Y:S02]  /*59a0*/  PLOP3.LUT P0, PT, PT, PT, PT, 0x80, 0x8 ;  /* 0x000000000008781c */ /* 0x000fe40003f0f070 */
[----:B------:R-:W-:-:S04]  /*59b0*/  LOP3.LUT R0, R0, 0x1, RZ, 0xc0, !PT ;  /* 0x0000000100007812 */ /* 0x000fc800078ec0ff */
[----:B------:R-:W-:-:S04]  /*59c0*/  ISETP.NE.U32.AND P2, PT, R0, 0x1, PT ;  /* 0x000000010000780c */ /* 0x000fc80003f45070 */
[----:B------:R-:W-:Y:S02]  /*59d0*/  P2R R181, PR, RZ, 0x4 ;  /* 0x00000004ffb57803 */ /* 0x000fe40000000000 */
[----:B------:R-:W-:-:S04]  /*59e0*/  PLOP3.LUT P2, PT, PT, PT, PT, 0x8, 0x80 ;  /* 0x000000000080781c */ /* 0x000fc80003f4e170 */
[----:B------:R-:W-:-:S09]  /*59f0*/  P2R R187, PR, RZ, 0x4 ;  /* 0x00000004ffbb7803 */ /* 0x000fd20000000000 */
.L_x_112:
[----:B------:R-:W-:Y:S01]  /*5a00*/  ISETP.NE.AND P1, PT, R191, RZ, PT ;  /* 0x000000ffbf00720c */ /* 0x000fe20003f25270 */
[----:B------:R-:W-:Y:S05]  /*5a10*/  YIELD ;  /* 0x0000000000007946 */ /* 0x000fea0003800000 */
[----:B------:R-:W-:Y:S01]  /*5a20*/  P2R R185, PR, RZ, 0x1 ;  /* 0x00000001ffb97803 */ /* 0x000fe20000000000 */
[----:B------:R-:W-:Y:S06]  /*5a30*/  BSSY B1, `(.L_x_98) ;  /* 0x0000029000017945 */ /* 0x000fec0003800000 */
[----:B------:R-:W-:Y:S05]  /*5a40*/  @P1 BRA `(.L_x_99) ;  /* 0x00000000009c1947 */ /* 0x000fea0003800000 */
[----:B------:R-:W-:Y:S01]  /*5a50*/  ISETP.NE.AND P1, PT, R181, RZ, PT ;  /* 0x000000ffb500720c */ /* 0x000fe20003f25270 */
[----:B------:R-:W-:Y:S01]  /*5a60*/  BSSY B0, `(.L_x_100) ;  /* 0x000000b000007945 */ /* 0x000fe20003800000 */
[----:B------:R-:W-:Y:S11]  /*5a70*/  ISETP.NE.AND P0, PT, R157, RZ, PT ;  /* 0x000000ff9d00720c */ /* 0x000ff60003f05270 */
[----:B------:R-:W-:Y:S05]  /*5a80*/  @P1 LEA R8, R165, R232, 0xd ;  /* 0x000000e8a5081211 */ /* 0x000fea00078e68ff */
[--C-:B------:R-:W-:Y:S02]  /*5a90*/  @P1 IMAD R6, R175, -0x10, R8.reuse ;  /* 0xfffffff0af061824 */ /* 0x100fe400078e0208 */
[----:B------:R-:W-:Y:S03]  /*5aa0*/  @P1 IMAD R4, R173, -0x10, R8 ;  /* 0xfffffff0ad041824 */ /* 0x000fe600078e0208 */
[----:B------:R-:W-:Y:S01]  /*5ab0*/  @P1 LEA R2, R171, R6, 0x4 ;  /* 0x00000006ab021211 */ /* 0x000fe200078e20ff */
[----:B------:R-:W-:Y:S06]  /*5ac0*/  @P0 BRA `(.L_x_101) ;  /* 0x0000000000100947 */ /* 0x000fec0003800000 */
[----:B------:R-:W-:Y:S02]  /*5ad0*/  LEA R3, R165, UR41, 0x3 ;  /* 0x00000029a5037c11 */ /* 0x000fe4000f8e18ff */
[----:B------:R-:W-:Y:S04]  /*5ae0*/  SHF.L.U32 R0, R163, 0x1f, RZ ;  /* 0x0000001fa3007819 */ /* 0x000fe800000006ff */
[----:B------:R-:W1:Y:S02]  /*5af0*/  SYNCS.PHASECHK.TRANS64.TRYWAIT P0, [R3+URZ+0xc0], R0 ;  /* 0x0000c000030075a7 */ /* 0x000e6400080011ff */
[----:B-1----:R-:W-:Y:S05]  /*5b00*/  @!P0 BRA `(.L_x_102) ;  /* 0x00000088003c8947 */ /* 0x002fea0003800000 */
.L_x_101:
[----:B------:R-:W-:Y:S05]  /*5b10*/  BSYNC B0 ;  /* 0x0000000000007941 */ /* 0x000fea0003800000 */
.L_x_100:
[----:B------:R-:W-:Y:S01]  /*5b20*/  ISETP.NE.AND P0, PT, R181, RZ, PT ;  /* 0x000000ffb500720c */ /* 0x000fe20003f05270 */
[----:B-1----:R-:W-:Y:S01]  /*5b30*/  IMAD.U32 R0, RZ, RZ, UR37 ;  /* 0x00000025ff007e24 */ /* 0x002fe2000f8e00ff */
[C---:B------:R-:W-:Y:S01]  /*5b40*/  LEA R3, R153.reuse, UR41, 0x3 ;  /* 0x0000002999037c11 */ /* 0x040fe2000f8e18ff */
[----:B------:R-:W-:Y:S02]  /*5b50*/  VIADD R153, R153, 0x1 ;  /* 0x0000000199997836 */ /* 0x000fe40000000000 */
[----:B------:R-:W-:Y:S02]  /*5b60*/  VIADD R165, R165, 0x1 ;  /* 0x00000001a5a57836 */ /* 0x000fe40000000000 */
[----:B------:R-:W-:Y:S05]  /*5b70*/  VIADD R3, R3, 0xd0 ;  /* 0x000000d003037836 */ /* 0x000fea0000000000 */
[----:B------:R-:W-:Y:S01]  /*5b80*/  PRMT R0, R0, 0x654, R3 ;  /* 0x0000065400007816 */ /* 0x000fe20000000003 */
[----:B------:R-:W1:Y:S04]  /*5b90*/  @P0 LDS.128 R212, [R8] ;  /* 0x0000000008d40984 */ /* 0x000e680000000c00 */
[----:B------:R-:W2:Y:S04]  /*5ba0*/  @P0 LDS.128 R220, [R4+0x20] ;  /* 0x0000200004dc0984 */ /* 0x000ea80000000c00 */
[----:B------:R-:W3:Y:S04]  /*5bb0*/  @P0 LDS.128 R216, [R6+0x10] ;  /* 0x0000100006d80984 */ /* 0x000ee80000000c00 */
[----:B------:R4:W1:Y:S01]  /*5bc0*/  @P0 LDS.128 R224, [R2+0x10] ;  /* 0x0000100002e00984 */ /* 0x0008620000000c00 */
[C---:B------:R-:W-:Y:S01]  /*5bd0*/  ISETP.NE.AND P0, PT, R153.reuse, 0x2, PT ;  /* 0x000000029900780c */ /* 0x040fe20003f05270 */
[----:B------:R-:W-:Y:S01]  /*5be0*/  @!PT LDS RZ, [RZ] ;  /* 0x00000000fffff984 */ /* 0x000fe20000000800 */
[----:B------:R-:W-:Y:S01]  /*5bf0*/  @!PT LDS RZ, [RZ] ;  /* 0x00000000fffff984 */ /* 0x000fe20000000800 */
[----:B------:R-:W-:Y:S01]  /*5c00*/  @!PT LDS RZ, [RZ] ;  /* 0x00000000fffff984 */ /* 0x000fe20000000800 */
[----:B------:R-:W-:Y:S01]  /*5c10*/  @!PT LDS RZ, [RZ] ;  /* 0x00000000fffff984 */ /* 0x000fe20000000800 */
[----:B------:R5:W-:Y:S06]  /*5c20*/  MEMBAR.ALL.CTA ;  /* 0x0000000000007992 */ /* 0x000bec0000008000 */
[----:B-----5:R-:W5:Y:S01]  /*5c30*/  FENCE.VIEW.ASYNC.S ;  /* 0x00000000000073c6 */ /* 0x020f620000000000 */
[----:B------:R-:W-:Y:S02]  /*5c40*/  SEL R153, R153, RZ, P0 ;  /* 0x000000ff99997207 */ /* 0x000fe40000000000 */
[----:B----4-:R-:W-:Y:S02]  /*5c50*/  SEL R2, RZ, 0x1, P0 ;  /* 0x00000001ff027807 */ /* 0x010fe40000000000 */
[----:B------:R-:W-:Y:S02]  /*5c60*/  ISETP.NE.AND P0, PT, R165, 0x2, PT ;  /* 0x00000002a500780c */ /* 0x000fe40003f05270 */
[----:B------:R-:W-:Y:S01]  /*5c70*/  LOP3.LUT R155, R155, R2, RZ, 0x3c, !PT ;  /* 0x000000029b9b7212 */ /* 0x000fe200078e3cff */
[----:B-----5:R4:W-:Y:S01]  /*5c80*/  SYNCS.ARRIVE.TRANS64.RED.A1T0 RZ, [R0+URZ], RZ ;  /* 0x000000ff00ff79a7 */ /* 0x0209e200081004ff */
[----:B------:R-:W-:Y:S02]  /*5c90*/  SEL R165, R165, RZ, P0 ;  /* 0x000000ffa5a57207 */ /* 0x000fe40000000000 */
[----:B----4-:R-:W-:Y:S04]  /*5ca0*/  SEL R0, RZ, 0x1, P0 ;  /* 0x00000001ff007807 */ /* 0x010fe80000000000 */
[----:B-123--:R-:W-:Y:S03]  /*5cb0*/  LOP3.LUT R163, R163, R0, RZ, 0x3c, !PT ;  /* 0x00000000a3a37212 */ /* 0x00efe600078e3cff */
.L_x_99:
[----:B------:R-:W-:Y:S05]  /*5cc0*/  BSYNC B1 ;  /* 0x0000000000017941 */ /* 0x000fea0003800000 */
.L_x_98:
[----:B------:R-:W-:Y:S01]  /*5cd0*/  ISETP.NE.AND P1, PT, R189, RZ, PT ;  /* 0x000000ffbd00720c */ /* 0x000fe20003f25270 */
[----:B------:R-:W-:Y:S01]  /*5ce0*/  IMAD.IADD R2, R73, 0x1, R194 ;  /* 0x0000000149027824 */ /* 0x000fe200078e02c2 */
[----:B------:R-:W-:Y:S01]  /*5cf0*/  ISETP.NE.AND P0, PT, R187, RZ, PT ;  /* 0x000000ffbb00720c */ /* 0x000fe20003f05270 */
[----:B------:R-:W-:Y:S01]  /*5d00*/  BSSY B0, `(.L_x_103) ;  /* 0x0000008000007945 */ /* 0x000fe20003800000 */
[----:B------:R-:W-:Y:S02]  /*5d10*/  LEA R143, R75, UR41, 0x3 ;  /* 0x000000294b8f7c11 */ /* 0x000fe4000f8e18ff */
[----:B------:R-:W-:Y:S02]  /*5d20*/  PLOP3.LUT P0, PT, P0, P1, PT, 0xf8, 0x8f ;  /* 0x00000000008f781c */ /* 0x000fe40000703f70 */
[----:B------:R-:W-:Y:S11]  /*5d30*/  SHF.R.U32.HI R4, RZ, 0x15, R2 ;  /* 0x00000015ff047819 */ /* 0x000ff60000011602 */
[----:B------:R-:W-:Y:S05]  /*5d40*/  @P0 BRA `(.L_x_104) ;  /* 0x00000000000c0947 */ /* 0x000fea0003800000 */
[----:B------:R-:W-:Y:S04]  /*5d50*/  SHF.L.U32 R0, R169, 0x1f, RZ ;  /* 0x0000001fa9007819 */ /* 0x000fe800000006ff */
[----:B------:R-:W1:Y:S02]  /*5d60*/  SYNCS.PHASECHK.TRANS64.TRYWAIT P0, [R143+URZ+0x110], R0 ;  /* 0x000110008f0075a7 */ /* 0x000e6400080011ff */
[----:B-1----:R-:W-:Y:S05]  /*5d70*/  @!P0 BRA `(.L_x_105) ;  /* 0x0000008400b48947 */ /* 0x002fea0003800000 */
.L_x_104:
[----:B------:R-:W-:Y:S05]  /*5d80*/  BSYNC B0 ;  /* 0x0000000000007941 */ /* 0x000fea0003800000 */
.L_x_103:
[----:B------:R-:W-:Y:S11]  /*5d90*/  LOP3.LUT P0, RZ, R4, 0x3, R179, 0x48, !PT ;  /* 0x0000000304ff7812 */ /* 0x000ff600078048b3 */
[----:B------:R-:W-:Y:S02]  /*5da0*/  @!UPT UIADD3 URZ, UPT, UPT, URZ, URZ, URZ ;  /* 0x000000fffffff290 */ /* 0x000fe4000fffe0ff */
[----:B------:R-:W-:Y:S05]  /*5db0*/  @!P0 BRA `(.L_x_106) ;  /* 0x0000000000408947 */ /* 0x000fea0003800000 */
[----:B------:R-:W2:Y:S01]  /*5dc0*/  LDCU.64 UR8, c[0x4][0x70] ;  /* 0x01000e00ff0877ac */ /* 0x000ea20008000a00 */
[----:B------:R-:W-:Y:S01]  /*5dd0*/  MOV R15, 0x0 ;  /* 0x00000000000f7802 */ /* 0x000fe20000000f00 */
[----:B------:R-:W-:Y:S02]  /*5de0*/  HFMA2 R12, -RZ, RZ, 0, 5.9604644775390625e-08 ;  /* 0x00000001ff0c7431 */ /* 0x000fe400000001ff */
[----:B------:R-:W-:Y:S02]  /*5df0*/  IMAD.MOV.U32 R8, RZ, RZ, 0x192 ;  /* 0x00000192ff087424 */ /* 0x000fe400078e00ff */
[----:B------:R-:W-:Y:S01]  /*5e00*/  IMAD.MOV.U32 R13, RZ, RZ, RZ ;  /* 0x000000ffff0d7224 */ /* 0x000fe200078e00ff */
[----:B------:R-:W3:Y:S01]  /*5e10*/  LDCU.64 UR6, c[0x4][0x78] ;  /* 0x01000f00ff0677ac */ /* 0x000ee20008000a00 */
[----:B------:R-:W4:Y:S01]  /*5e20*/  LDC.64 R14, c[0x4][R15] ;  /* 0x010000000f0e7b82 */ /* 0x000f220000000a00 */
[----:B------:R-:W5:Y:S01]  /*5e30*/  LDCU.64 UR4, c[0x4][0x10] ;  /* 0x01000200ff0477ac */ /* 0x000f620008000a00 */
[----:B--2---:R-:W-:Y:S01]  /*5e40*/  MOV R5, UR9 ;  /* 0x0000000900057c02 */ /* 0x004fe20008000f00 */
[----:B------:R-:W-:Y:S01]  /*5e50*/  IMAD.U32 R4, RZ, RZ, UR8 ;  /* 0x00000008ff047e24 */ /* 0x000fe2000f8e00ff */
[----:B---3--:R-:W-:Y:S01]  /*5e60*/  MOV R7, UR7 ;  /* 0x0000000700077c02 */ /* 0x008fe20008000f00 */
[----:B------:R-:W-:Y:S01]  /*5e70*/  IMAD.U32 R6, RZ, RZ, UR6 ;  /* 0x00000006ff067e24 */ /* 0x000fe2000f8e00ff */
[----:B-----5:R-:W-:Y:S01]  /*5e80*/  MOV R11, UR5 ;  /* 0x00000005000b7c02 */ /* 0x020fe20008000f00 */
[----:B------:R-:W-:Y:S02]  /*5e90*/  IMAD.U32 R10, RZ, RZ, UR4 ;  /* 0x00000004ff0a7e24 */ /* 0x000fe4000f8e00ff */
[----:B------:R-:W-:Y:S07]  /*5ea0*/  LEPC R20, `(.L_x_106) ;  /* 0x000000001014794e */ /* 0x000fee0000000000 */
[----:B-1--4-:R-:W-:Y:S05]  /*5eb0*/  CALL.ABS.NOINC R14 ;  /* 0x000000000e007343 */ /* 0x012fea0003c00000 */
.L_x_106:
[----:B------:R-:W-:Y:S05]  /*5ec0*/  WARPSYNC.ALL ;  /* 0x0000000000007948 */ /* 0x000fea0003800000 */
[----:B------:R-:W-:Y:S01]  /*5ed0*/  F2FP.F16.E4M3.UNPACK_B R4, R216.H1 ;  /* 0x000000d8ff04723e */ /* 0x000fe200030006ff */
[----:B------:R-:W-:Y:S01]  /*5ee0*/  USHF.L.U32 UR8, UR42, 0xd, URZ ;  /* 0x0000000d2a087899 */ /* 0x000fe200080006ff */
[----:B------:R-:W-:Y:S01]  /*5ef0*/  F2FP.F16.E4M3.UNPACK_B R111, R214.H1 ;  /* 0x000000d6ff6f723e */ /* 0x000fe200030006ff */
[----:B------:R-:W-:Y:S01]  /*5f00*/  BSSY.RECONVERGENT B0, `(.L_x_107) ;  /* 0x0000774000007945 */ /* 0x000fe20003800200 */
[----:B------:R-:W-:Y:S01]  /*5f10*/  R2UR UR4, R2 ;  /* 0x00000000020472ca */ /* 0x000fe200000e0000 */
[--C-:B------:R-:W-:Y:S01]  /*5f20*/  HADD2.F32 R83, -RZ, R4.reuse.H0_H0 ;  /* 0x20000004ff537230 */ /* 0x100fe20000004100 */
[----:B-1----:R-:W-:Y:S01]  /*5f30*/  F2FP.F16.E4M3.UNPACK_B R0, R217 ;  /* 0x000000d9ff00723e */ /* 0x002fe200020006ff */
[--C-:B------:R-:W-:Y:S01]  /*5f40*/  HADD2.F32 R69, -RZ, R111.reuse.H0_H0 ;  /* 0x2000006fff457230 */ /* 0x100fe20000004100 */
[----:B------:R-:W-:Y:S01]  /*5f50*/  F2FP.F16.E4M3.UNPACK_B R101, R212.H1 ;  /* 0x000000d4ff65723e */ /* 0x000fe200030006ff */
[----:B------:R-:W-:Y:S01]  /*5f60*/  HADD2.F32 R68, -RZ, R111.H1_H1 ;  /* 0x3000006fff447230 */ /* 0x000fe20000004100 */
[----:B------:R-:W-:Y:S01]  /*5f70*/  F2FP.F16.E4M3.UNPACK_B R3, R216 ;  /* 0x000000d8ff03723e */ /* 0x000fe200020006ff */
[----:B------:R-:W-:Y:S01]  /*5f80*/  HADD2.F32 R76, -RZ, R4.H1_H1 ;  /* 0x30000004ff4c7230 */ /* 0x000fe20000004100 */
[----:B------:R-:W-:Y:S01]  /*5f90*/  F2FP.F16.E4M3.UNPACK_B R4, R218.H1 ;  /* 0x000000daff04723e */ /* 0x000fe200030006ff */
[--C-:B------:R-:W-:Y:S01]  /*5fa0*/  HADD2.F32 R200, -RZ, R101.reuse.H0_H0 ;  /* 0x20000065ffc87230 */ /* 0x100fe20000004100 */
[-C--:B------:R-:W-:Y:S01]  /*5fb0*/  F2FP.F16.E4M3.UNPACK_B R103, R213.reuse ;  /* 0x000000d5ff67723e */ /* 0x080fe200020006ff */
[----:B------:R-:W-:Y:S01]  /*5fc0*/  HADD2.F32 R85, -RZ, R0.H0_H0 ;  /* 0x20000000ff557230 */ /* 0x000fe20000004100 */
[----:B------:R-:W-:Y:S01]  /*5fd0*/  F2FP.F16.E4M3.UNPACK_B R105, R213.H1 ;  /* 0x000000d5ff69723e */ /* 0x000fe200030006ff */
[----:B------:R-:W-:Y:S01]  /*5fe0*/  HADD2.F32 R91, -RZ, R4.H0_H0 ;  /* 0x20000004ff5b7230 */ /* 0x000fe20000004100 */
[----:B------:R-:W-:Y:S01]  /*5ff0*/  F2FP.F16.E4M3.UNPACK_B R107, R214 ;  /* 0x000000d6ff6b723e */ /* 0x000fe200020006ff */
[----:B------:R-:W-:Y:S01]  /*6000*/  HADD2.F32 R78, -RZ, R0.H1_H1 ;  /* 0x30000000ff4e7230 */ /* 0x000fe20000004100 */
[----:B------:R-:W-:Y:S01]  /*6010*/  F2FP.F16.E4M3.UNPACK_B R0, R218 ;  /* 0x000000daff00723e */ /* 0x000fe200020006ff */
[----:B------:R-:W-:Y:S01]  /*6020*/  HADD2.F32 R202, -RZ, R101.H1_H1 ;  /* 0x30000065ffca7230 */ /* 0x000fe20000004100 */
[----:B------:R-:W-:Y:S01]  /*6030*/  F2FP.F16.E4M3.UNPACK_B R109, R215 ;  /* 0x000000d7ff6d723e */ /* 0x000fe200020006ff */
[--C-:B------:R-:W-:Y:S01]  /*6040*/  HADD2.F32 R81, -RZ, R3.reuse.H0_H0 ;  /* 0x20000003ff517230 */ /* 0x100fe20000004100 */
[----:B------:R-:W-:Y:S01]  /*6050*/  F2FP.F16.E4M3.UNPACK_B R99, R212 ;  /* 0x000000d4ff63723e */ /* 0x000fe200020006ff */
[----:B------:R-:W-:Y:S01]  /*6060*/  HADD2.F32 R74, -RZ, R3.H1_H1 ;  /* 0x30000003ff4a7230 */ /* 0x000fe20000004100 */
[----:B------:R-:W-:Y:S01]  /*6070*/  F2FP.F16.E4M3.UNPACK_B R3, R217.H1 ;  /* 0x000000d9ff03723e */ /* 0x000fe200030006ff */
[--C-:B------:R-:W-:Y:S01]  /*6080*/  HADD2.F32 R101, -RZ, R103.reuse.H0_H0 ;  /* 0x20000067ff657230 */ /* 0x100fe20000004100 */
[----:B------:R-:W-:Y:S01]  /*6090*/  F2FP.F16.E4M3.UNPACK_B R108, R224.H1 ;  /* 0x000000e0ff6c723e */ /* 0x000fe200030006ff */
[----:B------:R-:W-:Y:S01]  /*60a0*/  HADD2.F32 R204, -RZ, R103.H1_H1 ;  /* 0x30000067ffcc7230 */ /* 0x000fe20000004100 */
[----:B------:R-:W-:Y:S01]  /*60b0*/  F2FP.F16.E4M3.UNPACK_B R116, R226.H1 ;  /* 0x000000e2ff74723e */ /* 0x000fe200030006ff */
[--C-:B------:R-:W-:Y:S01]  /*60c0*/  HADD2.F32 R103, -RZ, R105.reuse.H0_H0 ;  /* 0x20000069ff677230 */ /* 0x100fe20000004100 */
[----:B------:R-:W-:Y:S01]  /*60d0*/  ISETP.NE.AND P6, PT, R187, RZ, PT ;  /* 0x000000ffbb00720c */ /* 0x000fe20003fc5270 */
[----:B------:R-:W-:Y:S01]  /*60e0*/  HADD2.F32 R206, -RZ, R105.H1_H1 ;  /* 0x30000069ffce7230 */ /* 0x000fe20000004100 */
[----:B------:R-:W-:Y:S01]  /*60f0*/  ISETP.NE.AND P2, PT, R177, RZ, PT ;  /* 0x000000ffb100720c */ /* 0x000fe20003f45270 */
[--C-:B------:R-:W-:Y:S02]  /*6100*/  HADD2.F32 R105, -RZ, R107.reuse.H0_H0 ;  /* 0x2000006bff697230 */ /* 0x100fe40000004100 */
[----:B------:R-:W-:Y:S01]  /*6110*/  HADD2.F32 R208, -RZ, R107.H1_H1 ;  /* 0x3000006bffd07230 */ /* 0x000fe20000004100 */
[----:B------:R-:W-:Y:S01]  /*6120*/  F2FP.F16.E4M3.UNPACK_B R107, R215.H1 ;  /* 0x000000d7ff6b723e */ /* 0x000fe200030006ff */
[--C-:B------:R-:W-:Y:S02]  /*6130*/  HADD2.F32 R89, -RZ, R0.reuse.H0_H0 ;  /* 0x20000000ff597230 */ /* 0x100fe40000004100 */
[----:B------:R-:W-:Y:S01]  /*6140*/  HADD2.F32 R82, -RZ, R0.H1_H1 ;  /* 0x30000000ff527230 */ /* 0x000fe20000004100 */
[-C--:B------:R-:W-:Y:S01]  /*6150*/  F2FP.F16.E4M3.UNPACK_B R0, R219.reuse.H1 ;  /* 0x000000dbff00723e */ /* 0x080fe200030006ff */
[--C-:B------:R-:W-:Y:S02]  /*6160*/  HADD2.F32 R87, -RZ, R3.reuse.H0_H0 ;  /* 0x20000003ff577230 */ /* 0x100fe40000004100 */
[----:B------:R-:W-:Y:S01]  /*6170*/  HADD2.F32 R80, -RZ, R3.H1_H1 ;  /* 0x30000003ff507230 */ /* 0x000fe20000004100 */
[----:B------:R-:W-:Y:S01]  /*6180*/  F2FP.F16.E4M3.UNPACK_B R3, R219 ;  /* 0x000000dbff03723e */ /* 0x000fe200020006ff */
[----:B------:R-:W-:Y:S01]  /*6190*/  HADD2.F32 R84, -RZ, R4.H1_H1 ;  /* 0x30000004ff547230 */ /* 0x000fe20000004100 */
[-C--:B------:R-:W-:Y:S01]  /*61a0*/  F2FP.F16.E4M3.UNPACK_B R4, R220.reuse.H1 ;  /* 0x000000dcff04723e */ /* 0x080fe200030006ff */
[--C-:B------:R-:W-:Y:S02]  /*61b0*/  HADD2.F32 R72, -RZ, R107.reuse.H1_H1 ;  /* 0x3000006bff487230 */ /* 0x100fe40000004100 */
[----:B------:R-:W-:Y:S02]  /*61c0*/  HADD2.F32 R79, -RZ, R107.H0_H0 ;  /* 0x2000006bff4f7230 */ /* 0x000fe40000004100 */
[--C-:B------:R-:W-:Y:S02]  /*61d0*/  HADD2.F32 R107, -RZ, R0.reuse.H0_H0 ;  /* 0x20000000ff6b7230 */ /* 0x100fe40000004100 */
[----:B------:R-:W-:Y:S01]  /*61e0*/  HADD2.F32 R88, -RZ, R0.H1_H1 ;  /* 0x30000000ff587230 */ /* 0x000fe20000004100 */
[-C--:B------:R-:W-:Y:S01]  /*61f0*/  F2FP.F16.E4M3.UNPACK_B R0, R221.reuse ;  /* 0x000000ddff00723e */ /* 0x080fe200020006ff */
[--C-:B------:R-:W-:Y:S02]  /*6200*/  HADD2.F32 R93, -RZ, R3.reuse.H0_H0 ;  /* 0x20000003ff5d7230 */ /* 0x100fe40000004100 */
[----:B------:R-:W-:Y:S01]  /*6210*/  HADD2.F32 R86, -RZ, R3.H1_H1 ;  /* 0x30000003ff567230 */ /* 0x000fe20000004100 */
[----:B------:R-:W-:Y:S01]  /*6220*/  F2FP.F16.E4M3.UNPACK_B R3, R220 ;  /* 0x000000dcff03723e */ /* 0x000fe200020006ff */
[--C-:B------:R-:W-:Y:S02]  /*6230*/  HADD2.F32 R111, -RZ, R4.reuse.H0_H0 ;  /* 0x20000004ff6f7230 */ /* 0x100fe40000004100 */
[----:B------:R-:W-:Y:S01]  /*6240*/  HADD2.F32 R92, -RZ, R4.H1_H1 ;  /* 0x30000004ff5c7230 */ /* 0x000fe20000004100 */
[-C--:B------:R-:W-:Y:S01]  /*6250*/  F2FP.F16.E4M3.UNPACK_B R4, R222.reuse.H1 ;  /* 0x000000deff04723e */ /* 0x080fe200030006ff */
[--C-:B------:R-:W-:Y:S02]  /*6260*/  HADD2.F32 R113, -RZ, R0.reuse.H0_H0 ;  /* 0x20000000ff717230 */ /* 0x100fe40000004100 */
[----:B------:R-:W-:Y:S01]  /*6270*/  HADD2.F32 R94, -RZ, R0.H1_H1 ;  /* 0x30000000ff5e7230 */ /* 0x000fe20000004100 */
[----:B------:R-:W-:Y:S01]  /*6280*/  F2FP.F16.E4M3.UNPACK_B R0, R222 ;  /* 0x000000deff00723e */ /* 0x000fe200020006ff */
[--C-:B------:R-:W-:Y:S02]  /*6290*/  HADD2.F32 R71, -RZ, R109.reuse.H0_H0 ;  /* 0x2000006dff477230 */ /* 0x100fe40000004100 */
[----:B------:R-:W-:Y:S02]  /*62a0*/  HADD2.F32 R70, -RZ, R109.H1_H1 ;  /* 0x3000006dff467230 */ /* 0x000fe40000004100 */
[--C-:B------:R-:W-:Y:S02]  /*62b0*/  HADD2.F32 R109, -RZ, R3.reuse.H0_H0 ;  /* 0x20000003ff6d7230 */ /* 0x100fe40000004100 */
[----:B------:R-:W-:Y:S01]  /*62c0*/  HADD2.F32 R90, -RZ, R3.H1_H1 ;  /* 0x30000003ff5a7230 */ /* 0x000fe20000004100 */
[----:B------:R-:W-:Y:S01]  /*62d0*/  F2FP.F16.E4M3.UNPACK_B R3, R221.H1 ;  /* 0x000000ddff03723e */ /* 0x000fe200030006ff */
[--C-:B------:R-:W-:Y:S02]  /*62e0*/  HADD2.F32 R119, -RZ, R4.reuse.H0_H0 ;  /* 0x20000004ff777230 */ /* 0x100fe40000004100 */
[----:B------:R-:W-:Y:S02]  /*62f0*/  HADD2.F32 R100, -RZ, R4.H1_H1 ;  /* 0x30000004ff647230 */ /* 0x000fe40000004100 */
[--C-:B------:R-:W-:Y:S01]  /*6300*/  HADD2.F32 R117, -RZ, R0.reuse.H0_H0 ;  /* 0x20000000ff757230 */ /* 0x100fe20000004100 */
[----:B------:R-:W1:Y:S01]  /*6310*/  LDTM.x64 R4, tmem[UR4] ;  /* 0x00000004000479ee */ /* 0x000e620008340000 */
[----:B------:R-:W-:Y:S01]  /*6320*/  HADD2.F32 R98, -RZ, R0.H1_H1 ;  /* 0x30000000ff627230 */ /* 0x000fe20000004100 */
[-C--:B------:R-:W-:Y:S01]  /*6330*/  F2FP.F16.E4M3.UNPACK_B R0, R223.reuse.H1 ;  /* 0x000000dfff00723e */ /* 0x080fe200030006ff */
[--C-:B------:R-:W-:Y:S01]  /*6340*/  HADD2.F32 R115, -RZ, R3.reuse.H0_H0 ;  /* 0x20000003ff737230 */ /* 0x100fe20000004100 */
[----:B------:R-:W-:Y:S01]  /*6350*/  @P6 NOP ;  /* 0x0000000000006918 */ /* 0x000fe20000000000 */
[----:B------:R-:W-:Y:S01]  /*6360*/  HADD2.F32 R96, -RZ, R3.H1_H1 ;  /* 0x30000003ff607230 */ /* 0x000fe20000004100 */
[----:B------:R-:W-:Y:S01]  /*6370*/  F2FP.F16.E4M3.UNPACK_B R3, R223 ;  /* 0x000000dfff03723e */ /* 0x000fe200020006ff */
        /* <DEDUP_REMOVED lines=8> */
[----:B------:R-:W-:Y:S01]  /*6400*/  F2FP.F16.E4M3.UNPACK_B R0, R226 ;  /* 0x000000e2ff00723e */ /* 0x000fe200020006ff */
[--C-:B------:R-:W-:Y:S02]  /*6410*/  HADD2.F32 R125, -RZ, R3.reuse.H0_H0 ;  /* 0x20000003ff7d7230 */ /* 0x100fe40000004100 */
[----:B------:R-:W-:Y:S01]  /*6420*/  HADD2.F32 R106, -RZ, R3.H1_H1 ;  /* 0x30000003ff6a7230 */ /* 0x000fe20000004100 */
[----:B------:R-:W-:Y:S01]  /*6430*/  F2FP.F16.E4M3.UNPACK_B R3, R225.H1 ;  /* 0x000000e1ff03723e */ /* 0x000fe200030006ff */
[--C-:B------:R-:W-:Y:S02]  /*6440*/  HADD2.F32 R133, -RZ, R0.reuse.H0_H0 ;  /* 0x20000000ff857230 */ /* 0x100fe40000004100 */
[C---:B-1----:R-:W-:Y:S01]  /*6450*/  FMUL R2, R77.reuse, R5 ;  /* 0x000000054d027220 */ /* 0x042fe20000400000 */
[----:B------:R-:W-:Y:S01]  /*6460*/  HADD2.F32 R114, -RZ, R0.H1_H1 ;  /* 0x30000000ff727230 */ /* 0x000fe20000004100 */
[----:B------:R-:W-:Y:S01]  /*6470*/  F2FP.F16.E4M3.UNPACK_B R0, R227.H1 ;  /* 0x000000e3ff00723e */ /* 0x000fe200030006ff */
[--C-:B------:R-:W-:Y:S02]  /*6480*/  HADD2.F32 R131, -RZ, R3.reuse.H0_H0 ;  /* 0x20000003ff837230 */ /* 0x100fe40000004100 */
[C---:B------:R-:W-:Y:S01]  /*6490*/  FMUL R7, R77.reuse, R7 ;  /* 0x000000074d077220 */ /* 0x040fe20000400000 */
[----:B------:R-:W-:Y:S01]  /*64a0*/  HADD2.F32 R112, -RZ, R3.H1_H1 ;  /* 0x30000003ff707230 */ /* 0x000fe20000004100 */
[----:B------:R-:W-:Y:S01]  /*64b0*/  F2FP.F16.E4M3.UNPACK_B R3, R227 ;  /* 0x000000e3ff03723e */ /* 0x000fe200020006ff */
[--C-:B------:R-:W-:Y:S02]  /*64c0*/  HADD2.F32 R97, -RZ, R99.reuse.H0_H0 ;  /* 0x20000063ff617230 */ /* 0x100fe40000004100 */
[C---:B------:R-:W-:Y:S01]  /*64d0*/  FMUL R5, R77.reuse, R9 ;  /* 0x000000094d057220 */ /* 0x040fe20000400000 */
[--C-:B------:R-:W-:Y:S02]  /*64e0*/  HADD2.F32 R120, -RZ, R0.reuse.H0_H0 ;  /* 0x20000000ff787230 */ /* 0x100fe40000004100 */
[C---:B------:R-:W-:Y:S01]  /*64f0*/  FMUL R11, R77.reuse, R11 ;  /* 0x0000000b4d0b7220 */ /* 0x040fe20000400000 */
[----:B------:R-:W-:Y:S02]  /*6500*/  HADD2.F32 R122, -RZ, R0.H1_H1 ;  /* 0x30000000ff7a7230 */ /* 0x000fe40000004100 */
[C---:B------:R-:W-:Y:S01]  /*6510*/  FMUL R0, R77.reuse, R4 ;  /* 0x000000044d007220 */ /* 0x040fe20000400000 */
[----:B------:R-:W-:Y:S02]  /*6520*/  HADD2.F32 R99, -RZ, R99.H1_H1 ;  /* 0x30000063ff637230 */ /* 0x000fe40000004100 */
[----:B------:R-:W-:Y:S01]  /*6530*/  FMUL R4, R77, R8 ;  /* 0x000000084d047220 */ /* 0x000fe20000400000 */
[--C-:B------:R-:W-:Y:S02]  /*6540*/  HADD2.F32 R137, -RZ, R3.reuse.H0_H0 ;  /* 0x20000003ff897230 */ /* 0x100fe40000004100 */
[----:B------:R-:W-:Y:S01]  /*6550*/  FFMA R0, R95, R97, R0 ;  /* 0x000000615f007223 */ /* 0x000fe20000000000 */
[----:B------:R-:W-:Y:S01]  /*6560*/  MOV R97, 0x38eb4c3a ;  /* 0x38eb4c3a00617802 */ /* 0x000fe20000000f00 */
[----:B------:R-:W-:Y:S02]  /*6570*/  HADD2.F32 R118, -RZ, R3.H1_H1 ;  /* 0x30000003ff767230 */ /* 0x000fe40000004100 */
[----:B------:R-:W-:Y:S01]  /*6580*/  FMUL R3, R77, R6 ;  /* 0x000000064d037220 */ /* 0x000fe20000400000 */
[----:B------:R-:W-:Y:S01]  /*6590*/  FFMA R2, R95, R99, R2 ;  /* 0x000000635f027223 */ /* 0x000fe20000000002 */
[C---:B------:R-:W-:Y:S01]  /*65a0*/  FMUL R6, R77.reuse, R10 ;  /* 0x0000000a4d067220 */ /* 0x040fe20000400000 */
[----:B------:R-:W-:Y:S01]  /*65b0*/  FMUL R8, R77, R12 ;  /* 0x0000000c4d087220 */ /* 0x000fe20000400000 */
[C---:B------:R-:W-:Y:S01]  /*65c0*/  FFMA R3, R95.reuse, R200, R3 ;  /* 0x000000c85f037223 */ /* 0x040fe20000000003 */
[C---:B------:R-:W-:Y:S01]  /*65d0*/  FFMA R7, R95.reuse, R202, R7 ;  /* 0x000000ca5f077223 */ /* 0x040fe20000000007 */
[C---:B------:R-:W-:Y:S01]  /*65e0*/  FFMA R4, R95.reuse, R101, R4 ;  /* 0x000000655f047223 */ /* 0x040fe20000000004 */
[----:B------:R-:W-:Y:S01]  /*65f0*/  FFMA R5, R95, R204, R5 ;  /* 0x000000cc5f057223 */ /* 0x000fe20000000005 */
[----:B------:R-:W-:Y:S01]  /*6600*/  FMUL R9, R77, R13 ;  /* 0x0000000d4d097220 */ /* 0x000fe20000400000 */
[----:B------:R-:W-:Y:S01]  /*6610*/  FFMA R6, R95, R103, R6 ;  /* 0x000000675f067223 */ /* 0x000fe20000000006 */
[----:B------:R-:W-:Y:S01]  /*6620*/  FMUL R10, R77, R14 ;  /* 0x0000000e4d0a7220 */ /* 0x000fe20000400000 */
[----:B------:R-:W-:Y:S01]  /*6630*/  FFMA R11, R95, R206, R11 ;  /* 0x000000ce5f0b7223 */ /* 0x000fe2000000000b */
[----:B------:R-:W-:Y:S01]  /*6640*/  FMUL R15, R77, R15 ;  /* 0x0000000f4d0f7220 */ /* 0x000fe20000400000 */
[----:B------:R-:W-:Y:S01]  /*6650*/  FFMA R8, R95, R105, R8 ;  /* 0x000000695f087223 */ /* 0x000fe20000000008 */
[----:B------:R-:W-:Y:S01]  /*6660*/  FMUL R12, R77, R16 ;  /* 0x000000104d0c7220 */ /* 0x000fe20000400000 */
[----:B------:R-:W-:Y:S01]  /*6670*/  FFMA R9, R95, R208, R9 ;  /* 0x000000d05f097223 */ /* 0x000fe20000000009 */
[C---:B------:R-:W-:Y:S01]  /*6680*/  FMUL R13, R77.reuse, R17 ;  /* 0x000000114d0d7220 */ /* 0x040fe20000400000 */
[----:B------:R-:W-:Y:S01]  /*6690*/  FMUL R14, R77, R18 ;  /* 0x000000124d0e7220 */ /* 0x000fe20000400000 */
[----:B------:R-:W-:Y:S01]  /*66a0*/  FFMA R10, R95, R69, R10 ;  /* 0x000000455f0a7223 */ /* 0x000fe2000000000a */
[----:B------:R-:W-:Y:S01]  /*66b0*/  FMUL R19, R77, R19 ;  /* 0x000000134d137220 */ /* 0x000fe20000400000 */
[C---:B------:R-:W-:Y:S01]  /*66c0*/  FFMA R15, R95.reuse, R68, R15 ;  /* 0x000000445f0f7223 */ /* 0x040fe2000000000f */
[----:B------:R-:W-:Y:S01]  /*66d0*/  FFMA R12, R95, R71, R12 ;  /* 0x000000475f0c7223 */ /* 0x000fe2000000000c */
[----:B------:R-:W-:Y:S01]  /*66e0*/  MOV R71, 0x3c09919f ;  /* 0x3c09919f00477802 */ /* 0x000fe20000000f00 */
[----:B------:R-:W-:Y:S01]  /*66f0*/  FMUL R16, R77, R20 ;  /* 0x000000144d107220 */ /* 0x000fe20000400000 */
[----:B------:R-:W-:Y:S01]  /*6700*/  FFMA R13, R95, R70, R13 ;  /* 0x000000465f0d7223 */ /* 0x000fe2000000000d */
[----:B------:R-:W-:Y:S01]  /*6710*/  FMUL R17, R77, R21 ;  /* 0x000000154d117220 */ /* 0x000fe20000400000 */
[----:B------:R-:W-:Y:S01]  /*6720*/  FFMA R14, R95, R79, R14 ;  /* 0x0000004f5f0e7223 */ /* 0x000fe2000000000e */
[----:B------:R-:W-:Y:S01]  /*6730*/  MOV R79, 0x3f210a14 ;  /* 0x3f210a14004f7802 */ /* 0x000fe20000000f00 */
        /* <DEDUP_REMOVED lines=8> */
[C---:B------:R-:W-:Y:S01]  /*67c0*/  FFMA R18, R95.reuse, R83, R18 ;  /* 0x000000535f127223 */ /* 0x040fe20000000012 */
[----:B------:R-:W-:Y:S01]  /*67d0*/  MOV R83, 0x3e235519 ;  /* 0x3e23551900537802 */ /* 0x000fe20000000f00 */
        /* <DEDUP_REMOVED lines=54> */
[--C-:B------:R-:W-:Y:S02]  /*6b40*/  HADD2.F32 R127, -RZ, R108.reuse.H0_H0 ;  /* 0x2000006cff7f7230 */ /* 0x100fe40000004100 */
[----:B------:R-:W-:Y:S01]  /*6b50*/  FFMA R46, R95, R123, R46 ;  /* 0x0000007b5f2e7223 */ /* 0x000fe2000000002e */
[----:B------:R-:W-:Y:S02]  /*6b60*/  HADD2.F32 R108, -RZ, R108.H1_H1 ;  /* 0x3000006cff6c7230 */ /* 0x000fe40000004100 */
[----:B------:R-:W-:Y:S01]  /*6b70*/  FMUL R50, R77, R54 ;  /* 0x000000364d327220 */ /* 0x000fe20000400000 */
[----:B------:R-:W-:Y:S01]  /*6b80*/  FFMA R51, R95, R104, R51 ;  /* 0x000000685f337223 */ /* 0x000fe20000000033 */
[----:B------:R-:W-:Y:S01]  /*6b90*/  FMUL R55, R77, R55 ;  /* 0x000000374d377220 */ /* 0x000fe20000400000 */
[----:B------:R-:W-:Y:S01]  /*6ba0*/  FFMA R48, R95, R125, R48 ;  /* 0x0000007d5f307223 */ /* 0x000fe20000000030 */
[----:B------:R-:W-:Y:S01]  /*6bb0*/  FMUL R52, R77, R56 ;  /* 0x000000384d347220 */ /* 0x000fe20000400000 */
[----:B------:R-:W-:Y:S01]  /*6bc0*/  FFMA R49, R95, R106, R49 ;  /* 0x0000006a5f317223 */ /* 0x000fe20000000031 */
[----:B------:R-:W-:Y:S01]  /*6bd0*/  FMUL R53, R77, R57 ;  /* 0x000000394d357220 */ /* 0x000fe20000400000 */
[----:B------:R-:W-:Y:S02]  /*6be0*/  HFMA2 R87, -RZ, RZ, 0.8349609375, 5.424022674560546875e-06 ;  /* 0x3aae005bff577431 */ /* 0x000fe400000001ff */
[----:B------:R-:W-:Y:S01]  /*6bf0*/  FMUL R68, R0, 0.70710676908493041992 ;  /* 0x3f3504f300447820 */ /* 0x000fe20000400000 */
[----:B------:R-:W-:Y:S01]  /*6c00*/  FFMA R50, R95, R127, R50 ;  /* 0x0000007f5f327223 */ /* 0x000fe20000000032 */
[----:B------:R-:W-:Y:S01]  /*6c10*/  FMUL R54, R77, R58 ;  /* 0x0000003a4d367220 */ /* 0x000fe20000400000 */
[----:B------:R-:W-:Y:S01]  /*6c20*/  FFMA R55, R95, R108, R55 ;  /* 0x0000006c5f377223 */ /* 0x000fe20000000037 */
[----:B------:R-:W-:Y:S01]  /*6c30*/  FMUL R59, R77, R59 ;  /* 0x0000003b4d3b7220 */ /* 0x000fe20000400000 */
[C---:B------:R-:W-:Y:S01]  /*6c40*/  FSETP.GE.AND P0, PT, |R68|.reuse, 1.0029599666595458984, PT ;  /* 0x3f8060fe4400780b */ /* 0x040fe20003f06200 */
[----:B------:R-:W-:Y:S01]  /*6c50*/  FFMA R52, R95, R129, R52 ;  /* 0x000000815f347223 */ /* 0x000fe20000000034 */
[C---:B------:R-:W-:Y:S01]  /*6c60*/  FMUL R56, R77.reuse, R60 ;  /* 0x0000003c4d387220 */ /* 0x040fe20000400000 */
[----:B------:R-:W-:Y:S01]  /*6c70*/  FMUL R57, R77, R61 ;  /* 0x0000003d4d397220 */ /* 0x000fe20000400000 */
[----:B------:R-:W-:Y:S01]  /*6c80*/  FSEL R69, R97, 8.4834944573231041431e-05, P0 ;  /* 0x38b1e96a61457808 */ /* 0x000fe20000000000 */
[----:B------:R-:W-:Y:S01]  /*6c90*/  FFMA R53, R95, R110, R53 ;  /* 0x0000006e5f357223 */ /* 0x000fe20000000035 */
[----:B------:R-:W-:Y:S01]  /*6ca0*/  FMUL R61, R77, R65 ;  /* 0x000000414d3d7220 */ /* 0x000fe20000400000 */
[--C-:B------:R-:W-:Y:S02]  /*6cb0*/  HADD2.F32 R135, -RZ, R116.reuse.H0_H0 ;  /* 0x20000074ff877230 */ /* 0x100fe40000004100 */
[----:B------:R-:W-:Y:S01]  /*6cc0*/  FFMA R54, R95, R131, R54 ;  /* 0x000000835f367223 */ /* 0x000fe20000000036 */
[----:B------:R-:W-:Y:S02]  /*6cd0*/  HADD2.F32 R116, -RZ, R116.H1_H1 ;  /* 0x30000074ff747230 */ /* 0x000fe40000004100 */
[----:B------:R-:W-:Y:S01]  /*6ce0*/  FMUL R58, R77, R62 ;  /* 0x0000003e4d3a7220 */ /* 0x000fe20000400000 */
[C---:B------:R-:W-:Y:S01]  /*6cf0*/  FMUL R65, R68.reuse, R68 ;  /* 0x0000004444417220 */ /* 0x040fe20000400000 */
[----:B------:R-:W-:Y:S01]  /*6d00*/  FFMA R59, R95, R112, R59 ;  /* 0x000000705f3b7223 */ /* 0x000fe2000000003b */
[----:B------:R-:W-:Y:S01]  /*6d10*/  FMUL R63, R77, R63 ;  /* 0x0000003f4d3f7220 */ /* 0x000fe20000400000 */
[----:B------:R-:W-:Y:S01]  /*6d20*/  FFMA R56, R95, R133, R56 ;  /* 0x000000855f387223 */ /* 0x000fe20000000038 */
[----:B------:R-:W-:Y:S01]  /*6d30*/  FMUL R60, R77, R64 ;  /* 0x000000404d3c7220 */ /* 0x000fe20000400000 */
[----:B------:R-:W-:Y:S01]  /*6d40*/  FSEL R89, |R68|, R65, P0 ;  /* 0x0000004144597208 */ /* 0x000fe20000000200 */
[----:B------:R-:W-:Y:S01]  /*6d50*/  FFMA R57, R95, R114, R57 ;  /* 0x000000725f397223 */ /* 0x000fe20000000039 */
[----:B------:R-:W-:Y:S01]  /*6d60*/  FSEL R64, -R87, -0.00082130916416645050049, P0 ;  /* 0xba574d2057407808 */ /* 0x000fe20000000100 */
[----:B------:R-:W-:Y:S01]  /*6d70*/  HFMA2 R85, -RZ, RZ, 1.28515625, -179.25 ;  /* 0x3d24d99aff557431 */ /* 0x000fe200000001ff */
[----:B------:R-:W-:Y:S01]  /*6d80*/  FSEL R65, R71, 0.0052134888246655464172, P0 ;  /* 0x3baad5ea47417808 */ /* 0x000fe20000000000 */
[----:B------:R-:W-:Y:S01]  /*6d90*/  FFMA R58, R95, R135, R58 ;  /* 0x000000875f3a7223 */ /* 0x000fe2000000003a */
[----:B------:R-:W-:Y:S01]  /*6da0*/  FMUL R62, R77, R66 ;  /* 0x000000424d3e7220 */ /* 0x000fe20000400000 */
[----:B------:R-:W-:Y:S01]  /*6db0*/  FFMA R63, R95, R116, R63 ;  /* 0x000000745f3f7223 */ /* 0x000fe2000000003f */
[----:B------:R-:W-:Y:S01]  /*6dc0*/  FMUL R67, R77, R67 ;  /* 0x000000434d437220 */ /* 0x000fe20000400000 */
[C---:B------:R-:W-:Y:S01]  /*6dd0*/  FFMA R60, R95.reuse, R137, R60 ;  /* 0x000000895f3c7223 */ /* 0x040fe2000000003c */
[C---:B------:R-:W-:Y:S01]  /*6de0*/  FFMA R61, R95.reuse, R118, R61 ;  /* 0x000000765f3d7223 */ /* 0x040fe2000000003d */
[C---:B------:R-:W-:Y:S01]  /*6df0*/  FFMA R62, R95.reuse, R120, R62 ;  /* 0x000000785f3e7223 */ /* 0x040fe2000000003e */
[----:B------:R-:W-:Y:S01]  /*6e00*/  FFMA R67, R95, R122, R67 ;  /* 0x0000007a5f437223 */ /* 0x000fe20000000043 */
[----:B------:R-:W-:Y:S01]  /*6e10*/  FSEL R66, -R85, -0.026868773624300956726, P0 ;  /* 0xbcdc1be755427808 */ /* 0x000fe20000000100 */
[-C--:B------:R-:W-:Y:S01]  /*6e20*/  FFMA R64, R69, R89.reuse, R64 ;  /* 0x0000005945407223 */ /* 0x080fe20000000040 */
[----:B------:R-:W-:Y:S01]  /*6e30*/  FSEL R69, R83, 0.11284004896879196167, P0 ;  /* 0x3de718af53457808 */ /* 0x000fe20000000000 */
[----:B------:R-:W-:Y:S02]  /*6e40*/  HFMA2 R81, -RZ, RZ, 1.8525390625, -0.310791015625 ;  /* 0x3f69b4f9ff517431 */ /* 0x000fe400000001ff */
[----:B------:R-:W-:Y:S01]  /*6e50*/  FMUL R70, R2, 0.70710676908493041992 ;  /* 0x3f3504f302467820 */ /* 0x000fe20000400000 */
[-C--:B------:R-:W-:Y:S01]  /*6e60*/  FFMA R65, R64, R89.reuse, R65 ;  /* 0x0000005940417223 */ /* 0x080fe20000000041 */
[----:B------:R-:W-:Y:S01]  /*6e70*/  FMUL R72, R3, 0.70710676908493041992 ;  /* 0x3f3504f303487820 */ /* 0x000fe20000400000 */
[C---:B------:R-:W-:Y:S01]  /*6e80*/  FMUL R76, R4.reuse, 0.70710676908493041992 ;  /* 0x3f3504f3044c7820 */ /* 0x040fe20000400000 */
[----:B------:R-:W-:Y:S01]  /*6e90*/  FMUL R4, R4, 0.5 ;  /* 0x3f00000004047820 */ /* 0x000fe20000400000 */
[-C--:B------:R-:W-:Y:S01]  /*6ea0*/  FFMA R66, R65, R89.reuse, R66 ;  /* 0x0000005941427223 */ /* 0x080fe20000000042 */
[----:B------:R-:W-:Y:S01]  /*6eb0*/  FSEL R65, R79, 0.12837915122509002686, P0 ;  /* 0x3e0375d34f417808 */ /* 0x000fe20000000000 */
[----:B------:R-:W-:Y:S01]  /*6ec0*/  FMUL R0, R0, 0.5 ;  /* 0x3f00000000007820 */ /* 0x000fe20000400000 */
[----:B------:R-:W-:Y:S01]  /*6ed0*/  FMUL R78, R5, 0.70710676908493041992 ;  /* 0x3f3504f3054e7820 */ /* 0x000fe20000400000 */
[----:B------:R-:W-:Y:S01]  /*6ee0*/  FSEL R64, R81, -0.37612664699554443359, P0 ;  /* 0xbec093ac51407808 */ /* 0x000fe20000000000 */
[-C--:B------:R-:W-:Y:S01]  /*6ef0*/  FFMA R69, R66, R89.reuse, R69 ;  /* 0x0000005942457223 */ /* 0x080fe20000000045 */
[----:B------:R-:W-:Y:S01]  /*6f00*/  FSEL R66, -R89, R68, P0 ;  /* 0x0000004459427208 */ /* 0x000fe20000000100 */
[----:B------:R-:W-:Y:S01]  /*6f10*/  FMUL R74, R7, 0.70710676908493041992 ;  /* 0x3f3504f3074a7820 */ /* 0x000fe20000400000 */
[----:B------:R-:W-:Y:S01]  /*6f20*/  FMUL R80, R6, 0.70710676908493041992 ;  /* 0x3f3504f306507820 */ /* 0x000fe20000400000 */
[-C--:B------:R-:W-:Y:S01]  /*6f30*/  FFMA R64, R69, R89.reuse, R64 ;  /* 0x0000005945407223 */ /* 0x080fe20000000040 */
[----:B------:R-:W-:Y:S01]  /*6f40*/  FMUL R82, R11, 0.70710676908493041992 ;  /* 0x3f3504f30b527820 */ /* 0x000fe20000400000 */
[----:B------:R-:W-:Y:S01]  /*6f50*/  FMUL R84, R8, 0.70710676908493041992 ;  /* 0x3f3504f308547820 */ /* 0x000fe20000400000 */
[----:B------:R-:W-:Y:S01]  /*6f60*/  FMUL R86, R9, 0.70710676908493041992 ;  /* 0x3f3504f309567820 */ /* 0x000fe20000400000 */
[----:B------:R-:W-:Y:S01]  /*6f70*/  FFMA R65, R64, R89, R65 ;  /* 0x0000005940417223 */ /* 0x000fe20000000041 */
[----:B------:R-:W-:Y:S01]  /*6f80*/  FMUL R88, R10, 0.70710676908493041992 ;  /* 0x3f3504f30a587820 */ /* 0x000fe20000400000 */
[----:B------:R-:W-:Y:S01]  /*6f90*/  FMUL R91, R12, 0.70710676908493041992 ;  /* 0x3f3504f30c5b7820 */ /* 0x000fe20000400000 */
[----:B------:R-:W-:Y:S01]  /*6fa0*/  FMUL R5, R5, 0.5 ;  /* 0x3f00000005057820 */ /* 0x000fe20000400000 */
[----:B------:R-:W-:Y:S01]  /*6fb0*/  FFMA R66, R65, R66, R66 ;  /* 0x0000004241427223 */ /* 0x000fe20000000042 */
[-C--:B------:R-:W-:Y:S01]  /*6fc0*/  FMUL R65, R70, R70.reuse ;  /* 0x0000004646417220 */ /* 0x080fe20000400000 */
[----:B------:R-:W-:Y:S01]  /*6fd0*/  FMUL R12, R12, 0.5 ;  /* 0x3f0000000c0c7820 */ /* 0x000fe20000400000 */
[----:B------:R-:W-:Y:S01]  /*6fe0*/  FMUL R8, R8, 0.5 ;  /* 0x3f00000008087820 */ /* 0x000fe20000400000 */
[----:B------:R-:W1:Y:S01]  /*6ff0*/  @P0 MUFU.EX2 R69, R66 ;  /* 0x0000004200450308 */ /* 0x000e620000000800 */
[----:B------:R-:W-:Y:S01]  /*7000*/  FMUL R9, R9, 0.5 ;  /* 0x3f00000009097820 */ /* 0x000fe20000400000 */
[----:B------:R-:W-:Y:S01]  /*7010*/  FMUL R7, R7, 0.5 ;  /* 0x3f00000007077820 */ /* 0x000fe20000400000 */
[----:B------:R-:W-:Y:S01]  /*7020*/  FMUL R6, R6, 0.5 ;  /* 0x3f00000006067820 */ /* 0x000fe20000400000 */
[----:B------:R-:W-:Y:S01]  /*7030*/  FMUL R11, R11, 0.5 ;  /* 0x3f0000000b0b7820 */ /* 0x000fe20000400000 */
[----:B------:R-:W-:Y:S01]  /*7040*/  FMUL R10, R10, 0.5 ;  /* 0x3f0000000a0a7820 */ /* 0x000fe20000400000 */
[----:B-1----:R-:W-:Y:S05]  /*7050*/  @P0 FADD R69, -R69, 1 ;  /* 0x3f80000045450421 */ /* 0x002fea0000000100 */
[----:B------:R-:W-:Y:S02]  /*7060*/  @P0 LOP3.LUT R66, R69, 0x80000000, R68, 0xb8, !PT ;  /* 0x8000000045420812 */ /* 0x000fe400078eb844 */
[C---:B------:R-:W-:Y:S04]  /*7070*/  FSETP.GE.AND P0, PT, |R70|.reuse, 1.0029599666595458984, PT ;  /* 0x3f8060fe4600780b */ /* 0x040fe80003f06200 */
[----:B------:R-:W-:Y:S02]  /*7080*/  FSEL R89, |R70|, R65, P0 ;  /* 0x0000004146597208 */ /* 0x000fe40000000200 */
[----:B------:R-:W-:Y:S02]  /*7090*/  FSEL R69, R97, 8.4834944573231041431e-05, P0 ;  /* 0x38b1e96a61457808 */ /* 0x000fe40000000000 */
[----:B------:R-:W-:Y:S02]  /*70a0*/  FSEL R64, -R87, -0.00082130916416645050049, P0 ;  /* 0xba574d2057407808 */ /* 0x000fe40000000100 */
[----:B------:R-:W-:Y:S02]  /*70b0*/  FSEL R65, R71, 0.0052134888246655464172, P0 ;  /* 0x3baad5ea47417808 */ /* 0x000fe40000000000 */
[----:B------:R-:W-:Y:S01]  /*70c0*/  FSEL R68, -R85, -0.026868773624300956726, P0 ;  /* 0xbcdc1be755447808 */ /* 0x000fe20000000100 */
[-C--:B------:R-:W-:Y:S01]  /*70d0*/  FFMA R64, R69, R89.reuse, R64 ;  /* 0x0000005945407223 */ /* 0x080fe20000000040 */
[----:B------:R-:W-:Y:S03]  /*70e0*/  FSEL R69, R83, 0.11284004896879196167, P0 ;  /* 0x3de718af53457808 */ /* 0x000fe60000000000 */
[-C--:B------:R-:W-:Y:S01]  /*70f0*/  FFMA R65, R64, R89.reuse, R65 ;  /* 0x0000005940417223 */ /* 0x080fe20000000041 */
[----:B------:R-:W-:Y:S03]  /*7100*/  FSEL R64, R81, -0.37612664699554443359, P0 ;  /* 0xbec093ac51407808 */ /* 0x000fe60000000000 */
[-C--:B------:R-:W-:Y:S01]  /*7110*/  FFMA R68, R65, R89.reuse, R68 ;  /* 0x0000005941447223 */ /* 0x080fe20000000044 */
[----:B------:R-:W-:Y:S03]  /*7120*/  FSEL R65, R79, 0.12837915122509002686, P0 ;  /* 0x3e0375d34f417808 */ /* 0x000fe60000000000 */
[-C--:B------:R-:W-:Y:S01]  /*7130*/  FFMA R69, R68, R89.reuse, R69 ;  /* 0x0000005944457223 */ /* 0x080fe20000000045 */
[----:B------:R-:W-:Y:S03]  /*7140*/  FSEL R68, -R89, R70, P0 ;  /* 0x0000004659447208 */ /* 0x000fe60000000100 */
[-C--:B------:R-:W-:Y:S04]  /*7150*/  FFMA R64, R69, R89.reuse, R64 ;  /* 0x0000005945407223 */ /* 0x080fe80000000040 */
[----:B------:R-:W-:Y:S04]  /*7160*/  FFMA R65, R64, R89, R65 ;  /* 0x0000005940417223 */ /* 0x000fe80000000041 */
[----:B------:R-:W-:Y:S01]  /*7170*/  FFMA R68, R65, R68, R68 ;  /* 0x0000004441447223 */ /* 0x000fe20000000044 */
[CC--:B------:R-:W-:Y:S03]  /*7180*/  FMUL R65, R72.reuse, R72.reuse ;  /* 0x0000004848417220 */ /* 0x0c0fe60000400000 */
[----:B------:R-:W1:Y:S02]  /*7190*/  @P0 MUFU.EX2 R69, R68 ;  /* 0x0000004400450308 */ /* 0x000e640000000800 */
[----:B-1----:R-:W-:Y:S05]  /*71a0*/  @P0 FADD R69, -R69, 1 ;  /* 0x3f80000045450421 */ /* 0x002fea0000000100 */
[----:B------:R-:W-:Y:S02]  /*71b0*/  @P0 LOP3.LUT R68, R69, 0x80000000, R70, 0xb8, !PT ;  /* 0x8000000045440812 */ /* 0x000fe400078eb846 */
[----:B------:R-:W-:Y:S03]  /*71c0*/  FSETP.GE.AND P0, PT, |R72|, 1.0029599666595458984, PT ;  /* 0x3f8060fe4800780b */ /* 0x000fe60003f06200 */
[----:B------:R-:W-:Y:S01]  /*71d0*/  FADD R68, R68, 1 ;  /* 0x3f80000044447421 */ /* 0x000fe20000000000 */
        /* <DEDUP_REMOVED lines=15> */
[----:B------:R-:W-:Y:S04]  /*72d0*/  FFMA R70, R65, R70, R70 ;  /* 0x0000004641467223 */ /* 0x000fe80000000046 */
[----:B------:R-:W1:Y:S02]  /*72e0*/  @P0 MUFU.EX2 R65, R70 ;  /* 0x0000004600410308 */ /* 0x000e640000000800 */
[----:B-1----:R-:W-:Y:S05]  /*72f0*/  @P0 FADD R65, -R65, 1 ;  /* 0x3f80000041410421 */ /* 0x002fea0000000100 */
[----:B------:R-:W-:Y:S01]  /*7300*/  @P0 LOP3.LUT R70, R65, 0x80000000, R72, 0xb8, !PT ;  /* 0x8000000041460812 */ /* 0x000fe200078eb848 */
[CC--:B------:R-:W-:Y:S01]  /*7310*/  FMUL R65, R74.reuse, R74.reuse ;  /* 0x0000004a4a417220 */ /* 0x0c0fe20000400000 */
        /* <DEDUP_REMOVED lines=25> */
[----:B------:R-:W-:Y:S01]  /*74b0*/  FSEL R69, R97, 8.4834944573231041431e-05, P0 ;  /* 0x38b1e96a61457808 */ /* 0x000fe20000000000 */
[----:B------:R-:W-:Y:S01]  /*74c0*/  FMUL R7, R72, R7 ;  /* 0x0000000748077220 */ /* 0x000fe20000400000 */
        /* <DEDUP_REMOVED lines=144> */
[----:B------:R-:W-:Y:S01]  /*7dd0*/  FFMA R65, R64, R89, R65 ;  /* 0x0000005940417223 */ /* 0x000fe20000000041 */
[C---:B------:R-:W-:Y:S01]  /*7de0*/  FMUL R89, R15.reuse, 0.70710676908493041992 ;  /* 0x3f3504f30f597820 */ /* 0x040fe20000400000 */
[----:B------:R-:W-:Y:S02]  /*7df0*/  FMUL R15, R15, 0.5 ;  /* 0x3f0000000f0f7820 */ /* 0x000fe40000400000 */
[----:B------:R-:W-:Y:S01]  /*7e00*/  FFMA R86, R65, R86, R86 ;  /* 0x0000005641567223 */ /* 0x000fe20000000056 */
[-C--:B------:R-:W-:Y:S03]  /*7e10*/  FMUL R64, R89, R89.reuse ;  /* 0x0000005959407220 */ /* 0x080fe60000400000 */
[----:B------:R-:W1:Y:S02]  /*7e20*/  @P0 MUFU.EX2 R65, R86 ;  /* 0x0000005600410308 */ /* 0x000e640000000800 */
        /* <DEDUP_REMOVED lines=22> */
[C---:B------:R-:W-:Y:S01]  /*7f90*/  FMUL R64, R91.reuse, R91 ;  /* 0x0000005b5b407220 */ /* 0x040fe20000400000 */
[C---:B------:R-:W-:Y:S03]  /*7fa0*/  FSETP.GE.AND P0, PT, |R91|.reuse, 1.0029599666595458984, PT ;  /* 0x3f8060fe5b00780b */ /* 0x040fe60003f06200 */
        /* <DEDUP_REMOVED lines=13> */
[----:B------:R-:W-:Y:S01]  /*8080*/  FFMA R69, R90, R89, R69 ;  /* 0x000000595a457223 */ /* 0x000fe20000000045 */
[----:B------:R-:W-:Y:S03]  /*8090*/  FSEL R90, -R89, R91, P0 ;  /* 0x0000005b595a7208 */ /* 0x000fe60000000100 */
[-C--:B------:R-:W-:Y:S04]  /*80a0*/  FFMA R64, R69, R89.reuse, R64 ;  /* 0x0000005945407223 */ /* 0x080fe80000000040 */
[----:B------:R-:W-:Y:S01]  /*80b0*/  FFMA R65, R64, R89, R65 ;  /* 0x0000005940417223 */ /* 0x000fe20000000041 */
[C---:B------:R-:W-:Y:S01]  /*80c0*/  FMUL R89, R13.reuse, 0.70710676908493041992 ;  /* 0x3f3504f30d597820 */ /* 0x040fe20000400000 */
[----:B------:R-:W-:Y:S02]  /*80d0*/  FMUL R13, R13, 0.5 ;  /* 0x3f0000000d0d7820 */ /* 0x000fe40000400000 */
[----:B------:R-:W-:Y:S04]  /*80e0*/  FFMA R90, R65, R90, R90 ;  /* 0x0000005a415a7223 */ /* 0x000fe8000000005a */
[----:B------:R-:W1:Y:S02]  /*80f0*/  @P0 MUFU.EX2 R64, R90 ;  /* 0x0000005a00400308 */ /* 0x000e640000000800 */
[----:B-1----:R-:W-:Y:S05]  /*8100*/  @P0 FADD R64, -R64, 1 ;  /* 0x3f80000040400421 */ /* 0x002fea0000000100 */
[----:B------:R-:W-:Y:S01]  /*8110*/  @P0 LOP3.LUT R90, R64, 0x80000000, R91, 0xb8, !PT ;  /* 0x80000000405a0812 */ /* 0x000fe200078eb85b */
[C---:B------:R-:W-:Y:S01]  /*8120*/  FMUL R64, R89.reuse, R89 ;  /* 0x0000005959407220 */ /* 0x040fe20000400000 */
        /* <DEDUP_REMOVED lines=273> */
[----:B------:R-:W-:Y:S01]  /*9240*/  FFMA R64, R69, R89, R64 ;  /* 0x0000005945407223 */ /* 0x000fe20000000040 */
[----:B------:R-:W-:Y:S02]  /*9250*/  FSEL R69, R83, 0.11284004896879196167, P0 ;  /* 0x3de718af53457808 */ /* 0x000fe40000000000 */
[----:B------:R-:W-:Y:S01]  /*9260*/  F2FP.SATFINITE.E4M3.F32.PACK_AB_MERGE_C R13, R112, R13, RZ ;  /* 0x0000000d700d723e */ /* 0x000fe200048070ff */
        /* <DEDUP_REMOVED lines=879> */
[----:B------:R-:W-:Y:S02]  /*c960*/  FFMA R186, R65, R186, R186 ;  /* 0x000000ba41ba7223 */ /* 0x000fe400000000ba */
[----:B------:R-:W-:Y:S02]  /*c970*/  FSETP.GE.AND P1, PT, |R89|, 1.0029599666595458984, PT ;  /* 0x3f8060fe5900780b */ /* 0x000fe40003f26200 */
[----:B------:R-:W1:Y:S02]  /*c980*/  @P0 MUFU.EX2 R64, R186 ;  /* 0x000000ba00400308 */ /* 0x000e640000000800 */
[----:B------:R-:W-:Y:S02]  /*c990*/  FSEL R69, R97, 8.4834944573231041431e-05, P1 ;  /* 0x38b1e96a61457808 */ /* 0x000fe40000800000 */
[----:B------:R-:W-:Y:S02]  /*c9a0*/  FSEL R65, R71, 0.0052134888246655464172, P1 ;  /* 0x3baad5ea47417808 */ /* 0x000fe40000800000 */
[----:B------:R-:W-:Y:S01]  /*c9b0*/  FSEL R188, -R85, -0.026868773624300956726, P1 ;  /* 0xbcdc1be755bc7808 */ /* 0x000fe20000800100 */
[----:B-1----:R-:W-:Y:S05]  /*c9c0*/  @P0 FADD R64, -R64, 1 ;  /* 0x3f80000040400421 */ /* 0x002fea0000000100 */
[----:B------:R-:W-:Y:S01]  /*c9d0*/  @P0 LOP3.LUT R186, R64, 0x80000000, R91, 0xb8, !PT ;  /* 0x8000000040ba0812 */ /* 0x000fe200078eb85b */
[C---:B------:R-:W-:Y:S01]  /*c9e0*/  FMUL R64, R89.reuse, R89 ;  /* 0x0000005959407220 */ /* 0x040fe20000400000 */
[C---:B------:R-:W-:Y:S01]  /*c9f0*/  FMUL R91, R62.reuse, 0.70710676908493041992 ;  /* 0x3f3504f33e5b7820 */ /* 0x040fe20000400000 */
[----:B------:R-:W-:Y:S03]  /*ca00*/  FMUL R62, R62, 0.5 ;  /* 0x3f0000003e3e7820 */ /* 0x000fe60000400000 */
[----:B------:R-:W-:Y:S02]  /*ca10*/  FSEL R93, |R89|, R64, P1 ;  /* 0x00000040595d7208 */ /* 0x000fe40000800200 */
[----:B------:R-:W-:Y:S02]  /*ca20*/  FSEL R64, -R87, -0.00082130916416645050049, P1 ;  /* 0xba574d2057407808 */ /* 0x000fe40000800100 */
[----:B------:R-:W-:Y:S03]  /*ca30*/  FSETP.GE.AND P0, PT, |R91|, 1.0029599666595458984, PT ;  /* 0x3f8060fe5b00780b */ /* 0x000fe60003f06200 */
[-C--:B------:R-:W-:Y:S01]  /*ca40*/  FFMA R64, R69, R93.reuse, R64 ;  /* 0x0000005d45407223 */ /* 0x080fe20000000040 */
[----:B------:R-:W-:Y:S02]  /*ca50*/  FSEL R69, R83, 0.11284004896879196167, P1 ;  /* 0x3de718af53457808 */ /* 0x000fe40000800000 */
[----:B------:R-:W-:Y:S01]  /*ca60*/  FSEL R190, R97, 8.4834944573231041431e-05, P0 ;  /* 0x38b1e96a61be7808 */ /* 0x000fe20000000000 */
[-C--:B------:R-:W-:Y:S01]  /*ca70*/  FFMA R65, R64, R93.reuse, R65 ;  /* 0x0000005d40417223 */ /* 0x080fe20000000041 */
[----:B------:R-:W-:Y:S03]  /*ca80*/  FSEL R64, R81, -0.37612664699554443359, P1 ;  /* 0xbec093ac51407808 */ /* 0x000fe60000800000 */
[-C--:B------:R-:W-:Y:S01]  /*ca90*/  FFMA R188, R65, R93.reuse, R188 ;  /* 0x0000005d41bc7223 */ /* 0x080fe200000000bc */
[----:B------:R-:W-:Y:S03]  /*caa0*/  FSEL R65, R79, 0.12837915122509002686, P1 ;  /* 0x3e0375d34f417808 */ /* 0x000fe60000800000 */
[----:B------:R-:W-:Y:S01]  /*cab0*/  FFMA R69, R188, R93, R69 ;  /* 0x0000005dbc457223 */ /* 0x000fe20000000045 */
[----:B------:R-:W-:Y:S03]  /*cac0*/  FMUL R188, R91, R91 ;  /* 0x0000005b5bbc7220 */ /* 0x000fe60000400000 */
[-C--:B------:R-:W-:Y:S01]  /*cad0*/  FFMA R64, R69, R93.reuse, R64 ;  /* 0x0000005d45407223 */ /* 0x080fe20000000040 */
[----:B------:R-:W-:Y:S02]  /*cae0*/  FSEL R69, -R87, -0.00082130916416645050049, P0 ;  /* 0xba574d2057457808 */ /* 0x000fe40000000100 */
[----:B------:R-:W-:Y:S01]  /*caf0*/  FSEL R198, |R91|, R188, P0 ;  /* 0x000000bc5bc67208 */ /* 0x000fe20000000200 */
[----:B------:R-:W-:Y:S01]  /*cb00*/  FFMA R65, R64, R93, R65 ;  /* 0x0000005d40417223 */ /* 0x000fe20000000041 */
[----:B------:R-:W-:Y:S02]  /*cb10*/  FSEL R64, -R93, R89, P1 ;  /* 0x000000595d407208 */ /* 0x000fe40000800100 */
[----:B------:R-:W-:Y:S03]  /*cb20*/  FSEL R188, R71, 0.0052134888246655464172, P0 ;  /* 0x3baad5ea47bc7808 */ /* 0x000fe60000000000 */
[----:B------:R-:W-:Y:S01]  /*cb30*/  FFMA R64, R65, R64, R64 ;  /* 0x0000004041407223 */ /* 0x000fe20000000040 */
        /* <DEDUP_REMOVED lines=15> */
[C---:B------:R-:W-:Y:S01]  /*cc30*/  FMUL R91, R67.reuse, 0.70710676908493041992 ;  /* 0x3f3504f3435b7820 */ /* 0x040fe20000400000 */
[----:B------:R-:W-:Y:S03]  /*cc40*/  FMUL R67, R67, 0.5 ;  /* 0x3f00000043437820 */ /* 0x000fe60000400000 */
[CC--:B------:R-:W-:Y:S01]  /*cc50*/  FMUL R188, R91.reuse, R91.reuse ;  /* 0x0000005b5bbc7220 */ /* 0x0c0fe20000400000 */
[----:B------:R-:W-:Y:S01]  /*cc60*/  FSETP.GE.AND P0, PT, |R91|, 1.0029599666595458984, PT ;  /* 0x3f8060fe5b00780b */ /* 0x000fe20003f06200 */
[----:B------:R-:W-:Y:S03]  /*cc70*/  FADD R65, R65, 1 ;  /* 0x3f80000041417421 */ /* 0x000fe60000000000 */
[----:B------:R-:W-:Y:S01]  /*cc80*/  FSEL R190, R97, 8.4834944573231041431e-05, P0 ;  /* 0x38b1e96a61be7808 */ /* 0x000fe20000000000 */
[----:B------:R-:W-:Y:S01]  /*cc90*/  FMUL R62, R65, R62 ;  /* 0x0000003e413e7220 */ /* 0x000fe20000400000 */
[----:B------:R-:W-:Y:S02]  /*cca0*/  FSEL R69, -R87, -0.00082130916416645050049, P0 ;  /* 0xba574d2057457808 */ /* 0x000fe40000000100 */
[----:B------:R-:W-:Y:S02]  /*ccb0*/  FSEL R198, |R91|, R188, P0 ;  /* 0x000000bc5bc67208 */ /* 0x000fe40000000200 */
[----:B------:R-:W-:Y:S02]  /*ccc0*/  FSEL R188, R71, 0.0052134888246655464172, P0 ;  /* 0x3baad5ea47bc7808 */ /* 0x000fe40000000000 */
[----:B------:R-:W-:Y:S01]  /*ccd0*/  FSEL R71, -R85, -0.026868773624300956726, P0 ;  /* 0xbcdc1be755477808 */ /* 0x000fe20000000100 */
[-C--:B------:R-:W-:Y:S01]  /*cce0*/  FFMA R69, R190, R198.reuse, R69 ;  /* 0x000000c6be457223 */ /* 0x080fe20000000045 */
[----:B------:R-:W-:Y:S01]  /*ccf0*/  FSEL R190, R83, 0.11284004896879196167, P0 ;  /* 0x3de718af53be7808 */ /* 0x000fe20000000000 */
[----:B------:R-:W-:Y:S02]  /*cd00*/  FADD R83, R86, 1 ;  /* 0x3f80000056537421 */ /* 0x000fe40000000000 */
[----:B------:R-:W-:Y:S01]  /*cd10*/  FFMA R188, R69, R198, R188 ;  /* 0x000000c645bc7223 */ /* 0x000fe200000000bc */
[----:B------:R-:W-:Y:S01]  /*cd20*/  FSEL R69, R81, -0.37612664699554443359, P0 ;  /* 0xbec093ac51457808 */ /* 0x000fe20000000000 */
[----:B------:R-:W-:Y:S01]  /*cd30*/  FADD R81, R74, 1 ;  /* 0x3f8000004a517421 */ /* 0x000fe20000000000 */
[----:B------:R-:W-:Y:S01]  /*cd40*/  FMUL R10, R83, R10 ;  /* 0x0000000a530a7220 */ /* 0x000fe20000400000 */
[----:B------:R-:W-:Y:S01]  /*cd50*/  FFMA R71, R188, R198, R71 ;  /* 0x000000c6bc477223 */ /* 0x000fe20000000047 */
[----:B------:R-:W-:Y:S01]  /*cd60*/  FSEL R188, R79, 0.12837915122509002686, P0 ;  /* 0x3e0375d34fbc7808 */ /* 0x000fe20000000000 */
[----:B------:R-:W-:Y:S01]  /*cd70*/  FMUL R79, R3, 0.5 ;  /* 0x3f000000034f7820 */ /* 0x000fe20000400000 */
[----:B------:R-:W-:Y:S01]  /*cd80*/  FMUL R81, R81, R4 ;  /* 0x0000000451517220 */ /* 0x000fe20000400000 */
[----:B------:R-:W-:Y:S01]  /*cd90*/  F2FP.SATFINITE.E4M3.F32.PACK_AB_MERGE_C R10, R15, R10, RZ ;  /* 0x0000000a0f0a723e */ /* 0x000fe200048070ff */
[-C--:B------:R-:W-:Y:S01]  /*cda0*/  FFMA R190, R71, R198.reuse, R190 ;  /* 0x000000c647be7223 */ /* 0x080fe200000000be */
[----:B------:R-:W-:Y:S01]  /*cdb0*/  FSEL R71, -R198, R91, P0 ;  /* 0x0000005bc6477208 */ /* 0x000fe20000000100 */
[----:B------:R-:W-:Y:S01]  /*cdc0*/  FMUL R70, R70, R79 ;  /* 0x0000004f46467220 */ /* 0x000fe20000400000 */
[----:B------:R-:W-:Y:S01]  /*cdd0*/  FADD R79, R66, 1 ;  /* 0x3f800000424f7421 */ /* 0x000fe20000000000 */
[----:B------:R-:W-:Y:S01]  /*cde0*/  FFMA R69, R190, R198, R69 ;  /* 0x000000c6be457223 */ /* 0x000fe20000000045 */
[----:B------:R-:W-:Y:S02]  /*cdf0*/  FADD R15, R98, 1 ;  /* 0x3f800000620f7421 */ /* 0x000fe40000000000 */
[----:B------:R-:W-:Y:S01]  /*ce00*/  F2FP.SATFINITE.E4M3.F32.PACK_AB_MERGE_C R7, R7, R70, RZ ;  /* 0x000000460707723e */ /* 0x000fe200048070ff */
[----:B------:R-:W-:Y:S01]  /*ce10*/  FFMA R188, R69, R198, R188 ;  /* 0x000000c645bc7223 */ /* 0x000fe200000000bc */
[----:B------:R-:W-:Y:S01]  /*ce20*/  MOV R69, UR37 ;  /* 0x0000002500457c02 */ /* 0x000fe20008000f00 */
[----:B------:R-:W-:Y:S01]  /*ce30*/  FMUL R0, R79, R0 ;  /* 0x000000004f007220 */ /* 0x000fe20000400000 */
[----:B------:R-:W-:Y:S01]  /*ce40*/  FADD R79, R78, 1 ;  /* 0x3f8000004e4f7421 */ /* 0x000fe20000000000 */
[----:B------:R-:W-:Y:S03]  /*ce50*/  FFMA R71, R188, R71, R71 ;  /* 0x00000047bc477223 */ /* 0x000fe60000000047 */
[----:B------:R-:W-:Y:S01]  /*ce60*/  FMUL R6, R79, R6 ;  /* 0x000000064f067220 */ /* 0x000fe20000400000 */
[----:B------:R-:W1:Y:S01]  /*ce70*/  @P0 MUFU.EX2 R188, R71 ;  /* 0x0000004700bc0308 */ /* 0x000e620000000800 */
[----:B------:R-:W-:Y:S03]  /*ce80*/  FADD R79, R82, 1 ;  /* 0x3f800000524f7421 */ /* 0x000fe60000000000 */
[----:B------:R-:W-:Y:S01]  /*ce90*/  F2FP.SATFINITE.E4M3.F32.PACK_AB_MERGE_C R5, R11, R6, RZ ;  /* 0x000000060b05723e */ /* 0x000fe200048070ff */
[----:B------:R-:W-:Y:S01]  /*cea0*/  FADD R11, R90, 1 ;  /* 0x3f8000005a0b7421 */ /* 0x000fe20000000000 */
[----:B------:R-:W-:Y:S01]  /*ceb0*/  FMUL R6, R79, R8 ;  /* 0x000000084f067220 */ /* 0x000fe20000400000 */
[----:B------:R-:W-:Y:S01]  /*cec0*/  FMUL R8, R15, R16 ;  /* 0x000000100f087220 */ /* 0x000fe20000400000 */
[----:B------:R-:W-:Y:S01]  /*ced0*/  F2FP.SATFINITE.E4M3.F32.PACK_AB_MERGE_C R5, R76, R81, R5 ;  /* 0x000000514c05723e */ /* 0x000fe20004807005 */
[----:B------:R-:W-:Y:S01]  /*cee0*/  FMUL R16, R23, R48 ;  /* 0x0000003017107220 */ /* 0x000fe20000400000 */
[----:B------:R-:W-:Y:S01]  /*cef0*/  FADD R23, R170, 1 ;  /* 0x3f800000aa177421 */ /* 0x000fe20000000000 */
[----:B------:R-:W-:Y:S01]  /*cf00*/  F2FP.SATFINITE.E4M3.F32.PACK_AB_MERGE_C R6, R9, R6, R10 ;  /* 0x000000060906723e */ /* 0x000fe2000480700a */
[----:B------:R-:W-:Y:S01]  /*cf10*/  FADD R9, R94, 1 ;  /* 0x3f8000005e097421 */ /* 0x000fe20000000000 */
[----:B------:R-:W-:Y:S01]  /*cf20*/  FADD R15, R126, 1 ;  /* 0x3f8000007e0f7421 */ /* 0x000fe20000000000 */
[----:B------:R-:W-:Y:S01]  /*cf30*/  F2FP.SATFINITE.E4M3.F32.PACK_AB_MERGE_C R16, R49, R16, R21 ;  /* 0x000000103110723e */ /* 0x000fe20004807015 */
[----:B------:R-:W-:Y:S01]  /*cf40*/  FADD R21, R178, 1 ;  /* 0x3f800000b2157421 */ /* 0x000fe20000000000 */
[----:B------:R-:W-:Y:S01]  /*cf50*/  FMUL R9, R9, R14 ;  /* 0x0000000e09097220 */ /* 0x000fe20000400000 */
[----:B-1----:R-:W-:Y:S01]  /*cf60*/  @P0 FADD R188, -R188, 1 ;  /* 0x3f800000bcbc0421 */ /* 0x002fe20000000100 */
[----:B------:R-:W-:Y:S03]  /*cf70*/  FMUL R15, R15, R30 ;  /* 0x0000001e0f0f7220 */ /* 0x000fe60000400000 */
[----:B------:R-:W-:Y:S02]  /*cf80*/  F2FP.SATFINITE.E4M3.F32.PACK_AB_MERGE_C R9, R96, R9, RZ ;  /* 0x000000096009723e */ /* 0x000fe400048070ff */
[----:B------:R-:W-:Y:S02]  /*cf90*/  @P0 LOP3.LUT R71, R188, 0x80000000, R91, 0xb8, !PT ;  /* 0x80000000bc470812 */ /* 0x000fe400078eb85b */
[----:B------:R-:W-:Y:S02]  /*cfa0*/  @P6 IADD3 R188, PT, PT, R143, 0x130, RZ ;  /* 0x000001308fbc6810 */ /* 0x000fe40007ffe0ff */
[----:B------:R-:W-:Y:S02]  /*cfb0*/  F2FP.SATFINITE.E4M3.F32.PACK_AB_MERGE_C R15, R128, R15, RZ ;  /* 0x0000000f800f723e */ /* 0x000fe400048070ff */
[----:B------:R-:W-:Y:S01]  /*cfc0*/  @P6 PRMT R3, R69, 0x654, R188 ;  /* 0x0000065445036816 */ /* 0x000fe200000000bc */
[----:B------:R-:W-:Y:S03]  /*cfd0*/  FMUL R69, R2, 0.5 ;  /* 0x3f00000002457820 */ /* 0x000fe60000400000 */
[----:B------:R1:W-:Y:S01]  /*cfe0*/  @P6 SYNCS.ARRIVE.TRANS64.RED.A1T0 RZ, [R3+URZ], RZ ;  /* 0x000000ff03ff69a7 */ /* 0x0003e200081004ff */
[----:B------:R-:W-:Y:S05]  /*cff0*/  FMUL R69, R68, R69 ;  /* 0x0000004544457220 */ /* 0x000fea0000400000 */
[----:B------:R-:W-:Y:S01]  /*d000*/  F2FP.SATFINITE.E4M3.F32.PACK_AB_MERGE_C R4, R69, R0, R7 ;  /* 0x000000004504723e */ /* 0x000fe20004807007 */
[----:B------:R-:W-:Y:S01]  /*d010*/  FMUL R7, R11, R12 ;  /* 0x0000000c0b077220 */ /* 0x000fe20000400000 */
[----:B------:R-:W-:Y:S01]  /*d020*/  FADD R11, R102, 1 ;  /* 0x3f800000660b7421 */ /* 0x000fe20000000000 */
[----:B------:R-:W-:Y:S01]  /*d030*/  FMUL R12, R19, R32 ;  /* 0x00000020130c7220 */ /* 0x000fe20000400000 */
[----:B------:R-:W2:Y:S01]  /*d040*/  @P1 MUFU.EX2 R0, R64 ;  /* 0x0000004000001308 */ /* 0x000ea20000000800 */
[----:B------:R-:W-:Y:S01]  /*d050*/  FADD R19, R150, 1 ;  /* 0x3f80000096137421 */ /* 0x000fe20000000000 */
[----:B------:R-:W-:Y:S01]  /*d060*/  F2FP.SATFINITE.E4M3.F32.PACK_AB_MERGE_C R7, R92, R7, R9 ;  /* 0x000000075c07723e */ /* 0x000fe20004807009 */
[----:B------:R-:W-:Y:S01]  /*d070*/  FMUL R11, R11, R18 ;  /* 0x000000120b0b7220 */ /* 0x000fe20000400000 */
[----:B------:R-:W-:Y:S01]  /*d080*/  FMUL R18, R21, R56 ;  /* 0x0000003815127220 */ /* 0x000fe20000400000 */
[----:B------:R-:W-:Y:S01]  /*d090*/  FADD R9, R106, 1 ;  /* 0x3f8000006a097421 */ /* 0x000fe20000000000 */
[----:B------:R-:W-:Y:S01]  /*d0a0*/  FMUL R19, R19, R42 ;  /* 0x0000002a13137220 */ /* 0x000fe20000400000 */
[----:B------:R3:W-:Y:S01]  /*d0b0*/  STS.128 [R232+UR8+0x4000], R4 ;  /* 0x00400004e8007988 */ /* 0x0007e20008000c08 */
[----:B------:R-:W-:Y:S01]  /*d0c0*/  F2FP.SATFINITE.E4M3.F32.PACK_AB_MERGE_C R11, R104, R11, RZ ;  /* 0x0000000b680b723e */ /* 0x000fe200048070ff */
[----:B------:R-:W-:Y:S01]  /*d0d0*/  FMUL R9, R9, R20 ;  /* 0x0000001409097220 */ /* 0x000fe20000400000 */
[----:B------:R-:W-:Y:S01]  /*d0e0*/  FADD R20, R71, 1 ;  /* 0x3f80000047147421 */ /* 0x000fe20000000000 */
[----:B------:R-:W-:Y:S01]  /*d0f0*/  F2FP.SATFINITE.E4M3.F32.PACK_AB_MERGE_C R19, R152, R19, RZ ;  /* 0x000000139813723e */ /* 0x000fe200048070ff */
[----:B------:R-:W-:Y:S01]  /*d100*/  FADD R21, R186, 1 ;  /* 0x3f800000ba157421 */ /* 0x000fe20000000000 */
[----:B------:R-:W-:Y:S01]  /*d110*/  F2FP.SATFINITE.E4M3.F32.PACK_AB_MERGE_C R8, R17, R8, R11 ;  /* 0x000000081108723e */ /* 0x000fe2000480700b */
[----:B------:R-:W-:Y:S01]  /*d120*/  FADD R11, R114, 1 ;  /* 0x3f800000720b7421 */ /* 0x000fe20000000000 */
[----:B------:R-:W-:Y:S01]  /*d130*/  F2FP.SATFINITE.E4M3.F32.PACK_AB_MERGE_C R9, R108, R9, R13 ;  /* 0x000000096c09723e */ /* 0x000fe2000480700d */
[----:B------:R-:W-:Y:S01]  /*d140*/  FADD R17, R122, 1 ;  /* 0x3f8000007a117421 */ /* 0x000fe20000000000 */
[----:B-1----:R-:W-:Y:S01]  /*d150*/  @P6 IADD3 R3, PT, PT, R75, 0x1, RZ ;  /* 0x000000014b036810 */ /* 0x002fe20007ffe0ff */
[----:B------:R-:W-:Y:S01]  /*d160*/  FMUL R10, R11, R24 ;  /* 0x000000180b0a7220 */ /* 0x000fe20000400000 */
[----:B------:R-:W-:Y:S01]  /*d170*/  FADD R11, R118, 1 ;  /* 0x3f800000760b7421 */ /* 0x000fe20000000000 */
[----:B------:R-:W-:Y:S01]  /*d180*/  FMUL R17, R17, R28 ;  /* 0x0000001c11117220 */ /* 0x000fe20000400000 */
[----:B------:R-:W-:Y:S01]  /*d190*/  @P6 ISETP.NE.AND P0, PT, R3, 0x4, PT ;  /* 0x000000040300680c */ /* 0x000fe20003f05270 */
[----:B------:R-:W-:Y:S01]  /*d1a0*/  FADD R13, R134, 1 ;  /* 0x3f800000860d7421 */ /* 0x000fe20000000000 */
[----:B------:R-:W-:Y:S01]  /*d1b0*/  FMUL R11, R11, R26 ;  /* 0x0000001a0b0b7220 */ /* 0x000fe20000400000 */
[----:B------:R-:W-:Y:S01]  /*d1c0*/  FMUL R21, R21, R60 ;  /* 0x0000003c15157220 */ /* 0x000fe20000400000 */
[----:B------:R-:W-:Y:S01]  /*d1d0*/  @P6 SEL R75, R3, RZ, P0 ;  /* 0x000000ff034b6207 */ /* 0x000fe20000000000 */
[----:B------:R-:W-:Y:S01]  /*d1e0*/  FMUL R13, R13, R34 ;  /* 0x000000220d0d7220 */ /* 0x000fe20000400000 */
[----:B--2---:R-:W-:Y:S01]  /*d1f0*/  @P1 FADD R0, -R0, 1 ;  /* 0x3f80000000001421 */ /* 0x004fe20000000100 */
[----:B------:R-:W-:Y:S01]  /*d200*/  F2FP.SATFINITE.E4M3.F32.PACK_AB_MERGE_C R11, R120, R11, RZ ;  /* 0x0000000b780b723e */ /* 0x000fe200048070ff */
[----:B------:R-:W-:Y:S02]  /*d210*/  FMUL R67, R20, R67 ;  /* 0x0000004314437220 */ /* 0x000fe40000400000 */
[----:B------:R-:W-:Y:S02]  /*d220*/  F2FP.SATFINITE.E4M3.F32.PACK_AB_MERGE_C R13, R136, R13, RZ ;  /* 0x0000000d880d723e */ /* 0x000fe400048070ff */
[----:B------:R-:W-:Y:S02]  /*d230*/  F2FP.SATFINITE.E4M3.F32.PACK_AB_MERGE_C R10, R25, R10, R11 ;  /* 0x0000000a190a723e */ /* 0x000fe4000480700b */
[----:B------:R-:W-:Y:S01]  /*d240*/  F2FP.SATFINITE.E4M3.F32.PACK_AB_MERGE_C R11, R124, R17, R15 ;  /* 0x000000117c0b723e */ /* 0x000fe2000480700f */
[----:B------:R-:W-:Y:S01]  /*d250*/  FADD R15, R142, 1 ;  /* 0x3f8000008e0f7421 */ /* 0x000fe20000000000 */
[----:B------:R-:W-:Y:S01]  /*d260*/  FADD R17, R138, 1 ;  /* 0x3f8000008a117421 */ /* 0x000fe20000000000 */
[----:B------:R-:W-:Y:S02]  /*d270*/  F2FP.SATFINITE.E4M3.F32.PACK_AB_MERGE_C R12, R33, R12, R13 ;  /* 0x0000000c210c723e */ /* 0x000fe4000480700d */
[----:B------:R-:W-:Y:S01]  /*d280*/  FMUL R15, R15, R38 ;  /* 0x000000260f0f7220 */ /* 0x000fe20000400000 */
[----:B------:R-:W-:Y:S01]  /*d290*/  FMUL R17, R17, R36 ;  /* 0x0000002411117220 */ /* 0x000fe20000400000 */
[----:B------:R-:W-:Y:S02]  /*d2a0*/  @P1 LOP3.LUT R64, R0, 0x80000000, R89, 0xb8, !PT ;  /* 0x8000000000401812 */ /* 0x000fe400078eb859 */
[----:B------:R-:W-:Y:S02]  /*d2b0*/  IADD3 R0, PT, PT, R232, UR8, RZ ;  /* 0x00000008e8007c10 */ /* 0x000fe4000fffe0ff */
[----:B------:R-:W-:Y:S01]  /*d2c0*/  F2FP.SATFINITE.E4M3.F32.PACK_AB_MERGE_C R15, R144, R15, RZ ;  /* 0x0000000f900f723e */ /* 0x000fe200048070ff */
[----:B------:R-:W-:Y:S01]  /*d2d0*/  FADD R64, R64, 1 ;  /* 0x3f80000040407421 */ /* 0x000fe20000000000 */
[----:B------:R-:W-:Y:S02]  /*d2e0*/  F2FP.SATFINITE.E4M3.F32.PACK_AB_MERGE_C R62, R67, R62, RZ ;  /* 0x0000003e433e723e */ /* 0x000fe400048070ff */
[----:B------:R-:W-:Y:S01]  /*d2f0*/  F2FP.SATFINITE.E4M3.F32.PACK_AB_MERGE_C R13, R140, R17, R15 ;  /* 0x000000118c0d723e */ /* 0x000fe2000480700f */
[----:B------:R-:W-:Y:S01]  /*d300*/  FADD R15, R146, 1 ;  /* 0x3f800000920f7421 */ /* 0x000fe20000000000 */
[----:B------:R-:W-:Y:S01]  /*d310*/  FADD R17, R154, 1 ;  /* 0x3f8000009a117421 */ /* 0x000fe20000000000 */
[----:B------:R-:W-:Y:S01]  /*d320*/  FMUL R64, R64, R61 ;  /* 0x0000003d40407220 */ /* 0x000fe20000400000 */
[----:B------:R-:W-:Y:S01]  /*d330*/  IADD3 R20, PT, PT, R0, 0x4000, RZ ;  /* 0x0000400000147810 */ /* 0x000fe20007ffe0ff */
[----:B------:R-:W-:Y:S01]  /*d340*/  FMUL R14, R15, R40 ;  /* 0x000000280f0e7220 */ /* 0x000fe20000400000 */
[----:B------:R-:W-:Y:S01]  /*d350*/  FMUL R15, R17, R44 ;  /* 0x0000002c110f7220 */ /* 0x000fe20000400000 */
[----:B------:R-:W-:Y:S02]  /*d360*/  FADD R17, R158, 1 ;  /* 0x3f8000009e117421 */ /* 0x000fe40000000000 */
[----:B------:R-:W-:Y:S01]  /*d370*/  IMAD R20, R175, -0x10, R20 ;  /* 0xfffffff0af147824 */ /* 0x000fe200078e0214 */
[----:B------:R-:W-:Y:S01]  /*d380*/  F2FP.SATFINITE.E4M3.F32.PACK_AB_MERGE_C R14, R41, R14, R19 ;  /* 0x0000000e290e723e */ /* 0x000fe20004807013 */
[----:B------:R-:W-:Y:S01]  /*d390*/  FMUL R17, R17, R46 ;  /* 0x0000002e11117220 */ /* 0x000fe20000400000 */
[----:B------:R-:W-:Y:S02]  /*d3a0*/  FADD R19, R174, 1 ;  /* 0x3f800000ae137421 */ /* 0x000fe40000000000 */
[----:B------:R-:W-:Y:S02]  /*d3b0*/  LEA R22, R171, R20, 0x4 ;  /* 0x00000014ab167211 */ /* 0x000fe400078e20ff */
[----:B------:R-:W-:Y:S01]  /*d3c0*/  F2FP.SATFINITE.E4M3.F32.PACK_AB_MERGE_C R17, R160, R17, RZ ;  /* 0x00000011a011723e */ /* 0x000fe200048070ff */
[----:B------:R-:W-:Y:S01]  /*d3d0*/  FMUL R19, R19, R54 ;  /* 0x0000003613137220 */ /* 0x000fe20000400000 */
[----:B------:R-:W-:Y:S02]  /*d3e0*/  @P6 SEL R20, RZ, 0x1, P0 ;  /* 0x00000001ff146807 */ /* 0x000fe40000000000 */
[----:B------:R-:W-:Y:S01]  /*d3f0*/  F2FP.SATFINITE.E4M3.F32.PACK_AB_MERGE_C R15, R156, R15, R17 ;  /* 0x0000000f9c0f723e */ /* 0x000fe20004807011 */
[----:B------:R-:W-:Y:S01]  /*d400*/  FMUL R17, R23, R52 ;  /* 0x0000003417117220 */ /* 0x000fe20000400000 */
[----:B------:R-:W-:Y:S01]  /*d410*/  F2FP.SATFINITE.E4M3.F32.PACK_AB_MERGE_C R19, R176, R19, RZ ;  /* 0x00000013b013723e */ /* 0x000fe200048070ff */
[----:B------:R-:W-:Y:S01]  /*d420*/  FADD R23, R182, 1 ;  /* 0x3f800000b6177421 */ /* 0x000fe20000000000 */
[----:B------:R-:W-:Y:S02]  /*d430*/  @P6 LOP3.LUT R169, R169, R20, RZ, 0x3c, !PT ;  /* 0x00000014a9a96212 */ /* 0x000fe400078e3cff */
[----:B------:R-:W-:Y:S01]  /*d440*/  F2FP.SATFINITE.E4M3.F32.PACK_AB_MERGE_C R17, R172, R17, R19 ;  /* 0x00000011ac11723e */ /* 0x000fe20004807013 */
[----:B------:R-:W-:Y:S01]  /*d450*/  FMUL R23, R23, R58 ;  /* 0x0000003a17177220 */ /* 0x000fe20000400000 */
[----:B------:R-:W-:Y:S01]  /*d460*/  F2FP.SATFINITE.E4M3.F32.PACK_AB_MERGE_C R19, R64, R21, R62 ;  /* 0x000000154013723e */ /* 0x000fe2000480703e */
[--C-:B------:R-:W-:Y:S02]  /*d470*/  IMAD R21, R175, -0x10, R0.reuse ;  /* 0xfffffff0af157824 */ /* 0x100fe400078e0200 */
[----:B------:R-:W-:Y:S01]  /*d480*/  IMAD R0, R173, -0x10, R0 ;  /* 0xfffffff0ad007824 */ /* 0x000fe200078e0200 */
[----:B------:R-:W-:Y:S02]  /*d490*/  F2FP.SATFINITE.E4M3.F32.PACK_AB_MERGE_C R23, R184, R23, RZ ;  /* 0x00000017b817723e */ /* 0x000fe400048070ff */
[----:B------:R3:W-:Y:S02]  /*d4a0*/  STS.128 [R21+0x4010], R8 ;  /* 0x0040100815007388 */ /* 0x0007e40000000c00 */
[----:B------:R-:W-:Y:S06]  /*d4b0*/  F2FP.SATFINITE.E4M3.F32.PACK_AB_MERGE_C R18, R57, R18, R23 ;  /* 0x000000123912723e */ /* 0x000fec0004807017 */
[----:B------:R3:W-:Y:S08]  /*d4c0*/  STS.128 [R0+0x4020], R12 ;  /* 0x0040200c00007388 */ /* 0x0007f00000000c00 */
[----:B------:R3:W-:Y:S01]  /*d4d0*/  STS.128 [R22+0x10], R16 ;  /* 0x0000101016007388 */ /* 0x0007e20000000c00 */
[----:B------:R-:W-:Y:S01]  /*d4e0*/  @!PT LDS RZ, [RZ] ;  /* 0x00000000fffff984 */ /* 0x000fe20000000800 */
[----:B------:R-:W-:Y:S01]  /*d4f0*/  @!PT LDS RZ, [RZ] ;  /* 0x00000000fffff984 */ /* 0x000fe20000000800 */
[----:B------:R-:W-:Y:S01]  /*d500*/  @!PT LDS RZ, [RZ] ;  /* 0x00000000fffff984 */ /* 0x000fe20000000800 */
[----:B------:R-:W-:Y:S01]  /*d510*/  @!PT LDS RZ, [RZ] ;  /* 0x00000000fffff984 */ /* 0x000fe20000000800 */
[----:B------:R1:W-:Y:S07]  /*d520*/  MEMBAR.ALL.CTA ;  /* 0x0000000000007992 */ /* 0x0003ee0000008000 */
[----:B-1----:R-:W1:Y:S02]  /*d530*/  FENCE.VIEW.ASYNC.S ;  /* 0x00000000000073c6 */ /* 0x002e640000000000 */
[----:B-1----:R-:W-:Y:S06]  /*d540*/  BAR.SYNC.DEFER_BLOCKING 0x1, 0x80 ;  /* 0x0042000000007b1d */ /* 0x002fec0000010000 */
[----:B------:R-:W-:Y:S05]  /*d550*/  @P2 BRA `(.L_x_108) ;  /* 0x0000000000382947 */ /* 0x000fea0003800000 */
[----:B------:R-:W-:Y:S01]  /*d560*/  UIADD3 UR10, UP0, UPT, UR46, 0x680, URZ ;  /* 0x000006802e0a7890 */ /* 0x000fe2000ff1e0ff */
[----:B------:R-:W-:Y:S01]  /*d570*/  R2UR UR6, R145 ;  /* 0x00000000910672ca */ /* 0x000fe200000e0000 */
[----:B------:R-:W-:Y:S01]  /*d580*/  UIADD3 UR4, UPT, UPT, UR41, 0x4200, UR8 ;  /* 0x0000420029047890 */ /* 0x000fe2000fffe008 */
[----:B------:R-:W-:Y:S01]  /*d590*/  IMAD.IADD R194, R147, 0x1, R194 ;  /* 0x0000000193c27824 */ /* 0x000fe200078e02c2 */
[----:B------:R-:W-:Y:S01]  /*d5a0*/  UIADD3.X UR11, UPT, UPT, URZ, UR47, URZ, UP0, !UPT ;  /* 0x0000002fff0b7290 */ /* 0x000fe200087fe4ff */
[----:B------:R-:W-:Y:S11]  /*d5b0*/  PLOP3.LUT P0, PT, PT, PT, PT, 0x80, 0x8 ;  /* 0x000000000008781c */ /* 0x000ff60003f0f070 */
[----:B------:R-:W-:Y:S02]  /*d5c0*/  @!UPT UIADD3 URZ, UPT, UPT, URZ, URZ, URZ ;  /* 0x000000fffffff290 */ /* 0x000fe4000fffe0ff */
.L_x_109:
[----:B------:R-:W-:Y:S02]  /*d5d0*/  PLOP3.LUT P1, PT, P1, P0, PT, 0xf2, 0x2f ;  /* 0x00000000002f781c */ /* 0x000fe40000f21e72 */
[----:B------:R-:W-:Y:S01]  /*d5e0*/  @P0 R2UR P1, UR5, R194 ;  /* 0x00000000c20502ca */ /* 0x000fe20000020000 */
[----:B------:R-:W-:Y:S07]  /*d5f0*/  UMOV UR7, UR36 ;  /* 0x0000002400077c82 */ /* 0x000fee0008000000 */
[----:B------:R-:W-:Y:S05]  /*d600*/  @P0 PLOP3.LUT P0, PT, P1, PT, PT, 0x80, 0x8 ;  /* 0x000000000008081c */ /* 0x000fea0000f0f070 */
[----:B------:R1:W-:Y:S08]  /*d610*/  UTMASTG.3D [UR4], [UR10] ;  /* 0x000000040a0073b5 */ /* 0x0003f00008010000 */
[----:B-1----:R-:W-:Y:S05]  /*d620*/  @P0 BRA.U.ANY `(.L_x_109) ;  /* 0xfffffffd00e80947 */ /* 0x002fea000393ffff */
[----:B------:R0:W-:Y:S02]  /*d630*/  UTMACMDFLUSH ;  /* 0x00000000000079b7 */ /* 0x0001e40000000000 */
.L_x_108:
[----:B------:R-:W-:Y:S05]  /*d640*/  BSYNC.RECONVERGENT B0 ;  /* 0x0000000000007941 */ /* 0x000fea0003800200 */
.L_x_107:
[----:B------:R-:W-:Y:S01]  /*d650*/  UIADD3 UR42, UPT, UPT, UR42, 0x1, URZ ;  /* 0x000000012a2a7890 */ /* 0x000fe2000fffe0ff */
[----:B------:R-:W-:Y:S03]  /*d660*/  BSSY.RECONVERGENT B0, `(.L_x_110) ;  /* 0x0000005000007945 */ /* 0x000fe60003800200 */
[----:B------:R-:W-:Y:S04]  /*d670*/  UISETP.NE.AND UP0, UPT, UR42, 0x2, UPT ;  /* 0x000000022a00788c */ /* 0x000fe8000bf05270 */
[----:B------:R-:W-:Y:S01]  /*d680*/  USEL UR42, UR42, URZ, UP0 ;  /* 0x000000ff2a2a7287 */ /* 0x000fe20008000000 */
[----:B------:R-:W-:Y:S11]  /*d690*/  @P2 BRA `(.L_x_111) ;  /* 0x0000000000042947 */ /* 0x000ff60003800000 */
[----:B------:R-:W-:Y:S04]  /*d6a0*/  DEPBAR.LE SB0, 0x1 ;  /* 0x000080400000791a */ /* 0x000fe80000000000 */
.L_x_111:
[----:B------:R-:W-:Y:S05]  /*d6b0*/  BSYNC.RECONVERGENT B0 ;  /* 0x0000000000007941 */ /* 0x000fea0003800200 */
.L_x_110:
[----:B------:R-:W-:Y:S01]  /*d6c0*/  BAR.SYNC.DEFER_BLOCKING 0x1, 0x80 ;  /* 0x0042000000007b1d */ /* 0x000fe20000010000 */
[----:B------:R-:W-:Y:S01]  /*d6d0*/  ISETP.NE.AND P0, PT, R187, RZ, PT ;  /* 0x000000ffbb00720c */ /* 0x000fe20003f05270 */
[----:B------:R-:W-:Y:S01]  /*d6e0*/  IMAD.MOV.U32 R194, RZ, RZ, 0x40 ;  /* 0x00000040ffc27424 */ /* 0x000fe200078e00ff */
[----:B------:R-:W-:Y:S02]  /*d6f0*/  ISETP.NE.AND P3, PT, R191, RZ, PT ;  /* 0x000000ffbf00720c */ /* 0x000fe40003f65270 */
[----:B------:R-:W-:Y:S02]  /*d700*/  ISETP.NE.AND P2, PT, R185, RZ, PT ;  /* 0x000000ffb900720c */ /* 0x000fe40003f45270 */
[----:B------:R-:W-:Y:S02]  /*d710*/  PLOP3.LUT P1, PT, P3, P0, PT, 0xf8, 0x8f ;  /* 0x00000000008f781c */ /* 0x000fe40001f21f70 */
[----:B------:R-:W-:Y:S11]  /*d720*/  SEL R157, R157, 0x1, P3 ;  /* 0x000000019d9d7807 */ /* 0x000ff60001800000 */
[----:B------:R-:W-:Y:S02]  /*d730*/  @!P1 LEA R3, R165, UR41, 0x3 ;  /* 0x00000029a5039c11 */ /* 0x000fe4000f8e18ff */
[----:B---3--:R-:W-:Y:S04]  /*d740*/  @!P1 SHF.L.U32 R0, R163, 0x1f, RZ ;  /* 0x0000001fa3009819 */ /* 0x008fe800000006ff */
[----:B------:R-:W1:Y:S02]  /*d750*/  @!P1 SYNCS.PHASECHK.TRANS64.TRYWAIT P0, [R3+URZ+0xc0], R0 ;  /* 0x0000c000030095a7 */ /* 0x000e6400080011ff */
[----:B-1----:R-:W-:Y:S02]  /*d760*/  @!P1 SEL R157, RZ, 0x1, !P0 ;  /* 0x00000001ff9d9807 */ /* 0x002fe40004000000 */
[----:B------:R-:W-:Y:S02]  /*d770*/  PLOP3.LUT P1, PT, PT, PT, PT, 0x80, 0x8 ;  /* 0x000000000008781c */ /* 0x000fe40003f2f070 */
[----:B------:R-:W-:Y:S02]  /*d780*/  PLOP3.LUT P0, PT, PT, PT, PT, 0x8, 0x80 ;  /* 0x000000000080781c */ /* 0x000fe40003f0e170 */
[----:B------:R-:W-:Y:S01]  /*d790*/  P2R R187, PR, RZ, 0x2 ;  /* 0x00000002ffbb7803 */ /* 0x000fe20000000000 */
[----:B------:R-:W-:Y:S10]  /*d7a0*/  @P2 BRA `(.L_x_112) ;  /* 0xffffff8000942947 */ /* 0x000ff4000383ffff */
[----:B------:R-:W-:Y:S01]  /*d7b0*/  ISETP.NE.AND P2, PT, R183, RZ, PT ;  /* 0x000000ffb700720c */ /* 0x000fe20003f45270 */
[----:B------:R-:W-:Y:S01]  /*d7c0*/  IMAD.MOV.U32 R165, RZ, RZ, R153 ;  /* 0x000000ffffa57224 */ /* 0x000fe200078e0099 */
[----:B------:R-:W-:Y:S01]  /*d7d0*/  ISETP.NE.AND P0, PT, R149, 0x2, PT ;  /* 0x000000029500780c */ /* 0x000fe20003f05270 */
[----:B------:R-:W-:Y:S02]  /*d7e0*/  IMAD.MOV.U32 R163, RZ, RZ, R155 ;  /* 0x000000ffffa37224 */ /* 0x000fe400078e009b */
[----:B------:R-:W-:Y:S01]  /*d7f0*/  IMAD.IADD R18, R230, 0x1, R139 ;  /* 0x00000001e6127824 */ /* 0x000fe200078e028b */
[----:B------:R-:W-:Y:S01]  /*d800*/  SEL R0, RZ, 0x1, P0 ;  /* 0x00000001ff007807 */ /* 0x000fe20000000000 */
[----:B------:R-:W-:Y:S01]  /*d810*/  IMAD.IADD R19, R159, 0x1, R210 ;  /* 0x000000019f137824 */ /* 0x000fe200078e02d2 */
[----:B------:R-:W-:Y:S02]  /*d820*/  SEL R149, R149, RZ, P0 ;  /* 0x000000ff95957207 */ /* 0x000fe40000000000 */
[----:B------:R-:W-:-:S03]  /*d830*/  LOP3.LUT R167, R167, R0, RZ, 0x3c, !PT ;  /* 0x00000000a7a77212 */ /* 0x000fc600078e3cff */
[----:B------:R-:W-:Y:S01]  /*d840*/  @P2 R2UR UR36, R161 ;  /* 0x00000000a12422ca */ /* 0x000fe200000e0000 */
[----:B------:R-:W-:-:S14]  /*d850*/  @P2 BRA `(.L_x_113) ;  /* 0xffffff7400142947 */ /* 0x000fdc000383ffff */
[----:B------:R-:W-:Y:S05]  /*d860*/  EXIT ;  /* 0x000000000000794d */ /* 0x000fea0003800000 */
.L_x_20:
[----:B----4-:R4:W1:Y:S02]  /*d870*/  SYNCS.PHASECHK.TRANS64.TRYWAIT P0, [R3+URZ+0x160], R2 ;  /* 0x00016002030075a7 */ /* 0x01086400080011ff */
[----:B-1----:R-:W-:Y:S05]  /*d880*/  @!P0 NANOSLEEP.SYNCS 0x989680 ;  /* 0x009896800000895d */ /* 0x002fea0003900000 */
[----:B------:R-:W1:Y:S02]  /*d890*/  @!P0 SYNCS.PHASECHK.TRANS64 P0, [R3+URZ+0x160], R2 ;  /* 0x00016002030085a7 */ /* 0x000e6400080010ff */
[----:B-1----:R-:W-:Y:S05]  /*d8a0*/  @!P0 BRA `(.L_x_20) ;  /* 0xfffffffc00f08947 */ /* 0x002fea000383ffff */
[----:B------:R-:W-:Y:S05]  /*d8b0*/  BRA `(.L_x_114) ;  /* 0xffffff3c00707947 */ /* 0x000fea000383ffff */
.L_x_23:
[----:B-1----:R-:W-:-:S07]  /*d8c0*/  MOV R2, UR33 ;  /* 0x0000002100027c02 */ /* 0x002fce0008000f00 */
.L_x_115:
[----:B-1----:R1:W4:Y:S02]  /*d8d0*/  SYNCS.PHASECHK.TRANS64.TRYWAIT P0, [R2+URZ+0x60], R5 ;  /* 0x00006005020075a7 */ /* 0x00232400080011ff */
[----:B----4-:R-:W-:Y:S05]  /*d8e0*/  @!P0 NANOSLEEP.SYNCS 0x989680 ;  /* 0x009896800000895d */ /* 0x010fea0003900000 */
[----:B------:R-:W4:Y:S02]  /*d8f0*/  @!P0 SYNCS.PHASECHK.TRANS64 P0, [R2+URZ+0x60], R5 ;  /* 0x00006005020085a7 */ /* 0x000f2400080010ff */
[----:B----4-:R-:W-:Y:S05]  /*d900*/  @!P0 BRA `(.L_x_115) ;  /* 0xfffffffc00f08947 */ /* 0x010fea000383ffff */
[----:B------:R-:W-:Y:S05]  /*d910*/  BRA `(.L_x_22) ;  /* 0xffffff3c00c07947 */ /* 0x000fea000383ffff */
.L_x_29:
[----:B-1----:R-:W-:-:S07]  /*d920*/  MOV R2, UR17 ;  /* 0x0000001100027c02 */ /* 0x002fce0008000f00 */
.L_x_116:
[----:B-1----:R1:W4:Y:S02]  /*d930*/  SYNCS.PHASECHK.TRANS64.TRYWAIT P0, [R2+URZ+0x60], R5 ;  /* 0x00006005020075a7 */ /* 0x00232400080011ff */
[----:B----4-:R-:W-:Y:S05]  /*d940*/  @!P0 NANOSLEEP.SYNCS 0x989680 ;  /* 0x009896800000895d */ /* 0x010fea0003900000 */
[----:B------:R-:W4:Y:S02]  /*d950*/  @!P0 SYNCS.PHASECHK.TRANS64 P0, [R2+URZ+0x60], R5 ;  /* 0x00006005020085a7 */ /* 0x000f2400080010ff */
[----:B----4-:R-:W-:Y:S05]  /*d960*/  @!P0 BRA `(.L_x_116) ;  /* 0xfffffffc00f08947 */ /* 0x010fea000383ffff */
[----:B------:R-:W-:Y:S05]  /*d970*/  BRA `(.L_x_28) ;  /* 0xffffff4000687947 */ /* 0x000fea000383ffff */
.L_x_33:
[----:B-1----:R1:W4:Y:S02]  /*d980*/  SYNCS.PHASECHK.TRANS64.TRYWAIT P0, [R2+URZ+0xf0], R3 ;  /* 0x0000f003020075a7 */ /* 0x00232400080011ff */
[----:B----4-:R-:W-:Y:S05]  /*d990*/  @!P0 NANOSLEEP.SYNCS 0x989680 ;  /* 0x009896800000895d */ /* 0x010fea0003900000 */
[----:B------:R-:W4:Y:S02]  /*d9a0*/  @!P0 SYNCS.PHASECHK.TRANS64 P0, [R2+URZ+0xf0], R3 ;  /* 0x0000f003020085a7 */ /* 0x000f2400080010ff */
[----:B----4-:R-:W-:Y:S05]  /*d9b0*/  @!P0 BRA `(.L_x_33) ;  /* 0xfffffffc00f08947 */ /* 0x010fea000383ffff */
[----:B------:R-:W-:Y:S05]  /*d9c0*/  BRA `(.L_x_117) ;  /* 0xffffff4000f47947 */ /* 0x000fea000383ffff */
.L_x_37:
[----:B--2---:R-:W-:-:S07]  /*d9d0*/  MOV R0, UR5 ;  /* 0x0000000500007c02 */ /* 0x004fce0008000f00 */
.L_x_118:
[----:B-1----:R1:W2:Y:S02]  /*d9e0*/  SYNCS.PHASECHK.TRANS64.TRYWAIT P0, [R0+URZ], R3 ;  /* 0x00000003000075a7 */ /* 0x0022a400080011ff */
[----:B--2---:R-:W-:Y:S05]  /*d9f0*/  @!P0 NANOSLEEP.SYNCS 0x989680 ;  /* 0x009896800000895d */ /* 0x004fea0003900000 */
[----:B------:R-:W2:Y:S02]  /*da00*/  @!P0 SYNCS.PHASECHK.TRANS64 P0, [R0+URZ], R3 ;  /* 0x00000003000085a7 */ /* 0x000ea400080010ff */
[----:B--2---:R-:W-:Y:S05]  /*da10*/  @!P0 BRA `(.L_x_118) ;  /* 0xfffffffc00f08947 */ /* 0x004fea000383ffff */
[----:B------:R-:W-:Y:S05]  /*da20*/  BRA `(.L_x_119) ;  /* 0xffffff4800647947 */ /* 0x000fea000383ffff */
.L_x_38:
[----:B--2---:R-:W-:-:S07]  /*da30*/  MOV R0, UR5 ;  /* 0x0000000500007c02 */ /* 0x004fce0008000f00 */
.L_x_120:
[----:B-1----:R1:W2:Y:S02]  /*da40*/  SYNCS.PHASECHK.TRANS64.TRYWAIT P0, [R0+URZ], R3 ;  /* 0x00000003000075a7 */ /* 0x0022a400080011ff */
[----:B--2---:R-:W-:Y:S05]  /*da50*/  @!P0 NANOSLEEP.SYNCS 0x989680 ;  /* 0x009896800000895d */ /* 0x004fea0003900000 */
[----:B------:R-:W2:Y:S02]  /*da60*/  @!P0 SYNCS.PHASECHK.TRANS64 P0, [R0+URZ], R3 ;  /* 0x00000003000085a7 */ /* 0x000ea400080010ff */
[----:B--2---:R-:W-:Y:S05]  /*da70*/  @!P0 BRA `(.L_x_120) ;  /* 0xfffffffc00f08947 */ /* 0x004fea000383ffff */
[----:B------:R-:W-:Y:S05]  /*da80*/  BRA `(.L_x_121) ;  /* 0xffffff4800707947 */ /* 0x000fea000383ffff */
.L_x_39:
[----:B--2---:R-:W-:-:S07]  /*da90*/  MOV R0, UR5 ;  /* 0x0000000500007c02 */ /* 0x004fce0008000f00 */
.L_x_122:
[----:B-1----:R1:W2:Y:S02]  /*daa0*/  SYNCS.PHASECHK.TRANS64.TRYWAIT P0, [R0+URZ], R3 ;  /* 0x00000003000075a7 */ /* 0x0022a400080011ff */
[----:B--2---:R-:W-:Y:S05]  /*dab0*/  @!P0 NANOSLEEP.SYNCS 0x989680 ;  /* 0x009896800000895d */ /* 0x004fea0003900000 */
[----:B------:R-:W2:Y:S02]  /*dac0*/  @!P0 SYNCS.PHASECHK.TRANS64 P0, [R0+URZ], R3 ;  /* 0x00000003000085a7 */ /* 0x000ea400080010ff */
[----:B--2---:R-:W-:Y:S05]  /*dad0*/  @!P0 BRA `(.L_x_122) ;  /* 0xfffffffc00f08947 */ /* 0x004fea000383ffff */
[----:B------:R-:W-:Y:S05]  /*dae0*/  BRA `(.L_x_123) ;  /* 0xffffff48007c7947 */ /* 0x000fea000383ffff */
.L_x_40:
[----:B--2---:R-:W-:-:S07]  /*daf0*/  MOV R0, UR5 ;  /* 0x0000000500007c02 */ /* 0x004fce0008000f00 */
.L_x_124:
[----:B-1----:R1:W2:Y:S02]  /*db00*/  SYNCS.PHASECHK.TRANS64.TRYWAIT P0, [R0+URZ], R3 ;  /* 0x00000003000075a7 */ /* 0x0022a400080011ff */
[----:B--2---:R-:W-:Y:S05]  /*db10*/  @!P0 NANOSLEEP.SYNCS 0x989680 ;  /* 0x009896800000895d */ /* 0x004fea0003900000 */
[----:B------:R-:W2:Y:S02]  /*db20*/  @!P0 SYNCS.PHASECHK.TRANS64 P0, [R0+URZ], R3 ;  /* 0x00000003000085a7 */ /* 0x000ea400080010ff */
[----:B--2---:R-:W-:Y:S05]  /*db30*/  @!P0 BRA `(.L_x_124) ;  /* 0xfffffffc00f08947 */ /* 0x004fea000383ffff */
[----:B------:R-:W-:Y:S05]  /*db40*/  BRA `(.L_x_125) ;  /* 0xffffff4800887947 */ /* 0x000fea000383ffff */
.L_x_41:
[----:B--2---:R-:W-:-:S07]  /*db50*/  MOV R0, UR5 ;  /* 0x0000000500007c02 */ /* 0x004fce0008000f00 */
.L_x_126:
[----:B-1----:R1:W2:Y:S02]  /*db60*/  SYNCS.PHASECHK.TRANS64.TRYWAIT P0, [R0+URZ], R3 ;  /* 0x00000003000075a7 */ /* 0x0022a400080011ff */
[----:B--2---:R-:W-:Y:S05]  /*db70*/  @!P0 NANOSLEEP.SYNCS 0x989680 ;  /* 0x009896800000895d */ /* 0x004fea0003900000 */
[----:B------:R-:W2:Y:S02]  /*db80*/  @!P0 SYNCS.PHASECHK.TRANS64 P0, [R0+URZ], R3 ;  /* 0x00000003000085a7 */ /* 0x000ea400080010ff */
[----:B--2---:R-:W-:Y:S05]  /*db90*/  @!P0 BRA `(.L_x_126) ;  /* 0xfffffffc00f08947 */ /* 0x004fea000383ffff */
[----:B------:R-:W-:Y:S05]  /*dba0*/  BRA `(.L_x_127) ;  /* 0xffffff4800947947 */ /* 0x000fea000383ffff */
.L_x_42:
[----:B--2---:R-:W-:-:S07]  /*dbb0*/  MOV R0, UR5 ;  /* 0x0000000500007c02 */ /* 0x004fce0008000f00 */
.L_x_128:
[----:B-1----:R1:W2:Y:S02]  /*dbc0*/  SYNCS.PHASECHK.TRANS64.TRYWAIT P0, [R0+URZ], R3 ;  /* 0x00000003000075a7 */ /* 0x0022a400080011ff */
[----:B--2---:R-:W-:Y:S05]  /*dbd0*/  @!P0 NANOSLEEP.SYNCS 0x989680 ;  /* 0x009896800000895d */ /* 0x004fea0003900000 */
[----:B------:R-:W2:Y:S02]  /*dbe0*/  @!P0 SYNCS.PHASECHK.TRANS64 P0, [R0+URZ], R3 ;  /* 0x00000003000085a7 */ /* 0x000ea400080010ff */
[----:B--2---:R-:W-:Y:S05]  /*dbf0*/  @!P0 BRA `(.L_x_128) ;  /* 0xfffffffc00f08947 */ /* 0x004fea000383ffff */
[----:B------:R-:W-:Y:S05]  /*dc00*/  BRA `(.L_x_129) ;  /* 0xffffff4800a07947 */ /* 0x000fea000383ffff */
.L_x_43:
[----:B--2---:R-:W-:-:S07]  /*dc10*/  MOV R0, UR5 ;  /* 0x0000000500007c02 */ /* 0x004fce0008000f00 */
.L_x_130:
[----:B-1----:R1:W2:Y:S02]  /*dc20*/  SYNCS.PHASECHK.TRANS64.TRYWAIT P0, [R0+URZ], R3 ;  /* 0x00000003000075a7 */ /* 0x0022a400080011ff */
[----:B--2---:R-:W-:Y:S05]  /*dc30*/  @!P0 NANOSLEEP.SYNCS 0x989680 ;  /* 0x009896800000895d */ /* 0x004fea0003900000 */
[----:B------:R-:W2:Y:S02]  /*dc40*/  @!P0 SYNCS.PHASECHK.TRANS64 P0, [R0+URZ], R3 ;  /* 0x00000003000085a7 */ /* 0x000ea400080010ff */
[----:B--2---:R-:W-:Y:S05]  /*dc50*/  @!P0 BRA `(.L_x_130) ;  /* 0xfffffffc00f08947 */ /* 0x004fea000383ffff */
[----:B------:R-:W-:Y:S05]  /*dc60*/  BRA `(.L_x_131) ;  /* 0xffffff4800ac7947 */ /* 0x000fea000383ffff */
.L_x_44:
[----:B--2---:R-:W-:-:S07]  /*dc70*/  MOV R0, UR5 ;  /* 0x0000000500007c02 */ /* 0x004fce0008000f00 */
.L_x_132:
[----:B-1----:R1:W2:Y:S02]  /*dc80*/  SYNCS.PHASECHK.TRANS64.TRYWAIT P0, [R0+URZ], R3 ;  /* 0x00000003000075a7 */ /* 0x0022a400080011ff */
[----:B--2---:R-:W-:Y:S05]  /*dc90*/  @!P0 NANOSLEEP.SYNCS 0x989680 ;  /* 0x009896800000895d */ /* 0x004fea0003900000 */
[----:B------:R-:W2:Y:S02]  /*dca0*/  @!P0 SYNCS.PHASECHK.TRANS64 P0, [R0+URZ], R3 ;  /* 0x00000003000085a7 */ /* 0x000ea400080010ff */
[----:B--2---:R-:W-:Y:S05]  /*dcb0*/  @!P0 BRA `(.L_x_132) ;  /* 0xfffffffc00f08947 */ /* 0x004fea000383ffff */
[----:B------:R-:W-:Y:S05]  /*dcc0*/  BRA `(.L_x_133) ;  /* 0xffffff4800b87947 */ /* 0x000fea000383ffff */
.L_x_45:
[----:B--2---:R-:W-:-:S07]  /*dcd0*/  MOV R0, UR5 ;  /* 0x0000000500007c02 */ /* 0x004fce0008000f00 */
.L_x_134:
[----:B-1----:R1:W2:Y:S02]  /*dce0*/  SYNCS.PHASECHK.TRANS64.TRYWAIT P0, [R0+URZ], R3 ;  /* 0x00000003000075a7 */ /* 0x0022a400080011ff */
[----:B--2---:R-:W-:Y:S05]  /*dcf0*/  @!P0 NANOSLEEP.SYNCS 0x989680 ;  /* 0x009896800000895d */ /* 0x004fea0003900000 */
[----:B------:R-:W2:Y:S02]  /*dd00*/  @!P0 SYNCS.PHASECHK.TRANS64 P0, [R0+URZ], R3 ;  /* 0x00000003000085a7 */ /* 0x000ea400080010ff */
[----:B--2---:R-:W-:Y:S05]  /*dd10*/  @!P0 BRA `(.L_x_134) ;  /* 0xfffffffc00f08947 */ /* 0x004fea000383ffff */
[----:B------:R-:W-:Y:S05]  /*dd20*/  BRA `(.L_x_135) ;  /* 0xffffff4800c47947 */ /* 0x000fea000383ffff */
.L_x_46:
[----:B--2---:R-:W-:-:S07]  /*dd30*/  MOV R0, UR5 ;  /* 0x0000000500007c02 */ /* 0x004fce0008000f00 */
.L_x_136:
[----:B-1----:R1:W2:Y:S02]  /*dd40*/  SYNCS.PHASECHK.TRANS64.TRYWAIT P0, [R0+URZ], R3 ;  /* 0x00000003000075a7 */ /* 0x0022a400080011ff */
[----:B--2---:R-:W-:Y:S05]  /*dd50*/  @!P0 NANOSLEEP.SYNCS 0x989680 ;  /* 0x009896800000895d */ /* 0x004fea0003900000 */
[----:B------:R-:W2:Y:S02]  /*dd60*/  @!P0 SYNCS.PHASECHK.TRANS64 P0, [R0+URZ], R3 ;  /* 0x00000003000085a7 */ /* 0x000ea400080010ff */
[----:B--2---:R-:W-:Y:S05]  /*dd70*/  @!P0 BRA `(.L_x_136) ;  /* 0xfffffffc00f08947 */ /* 0x004fea000383ffff */
[----:B------:R-:W-:Y:S05]  /*dd80*/  BRA `(.L_x_137) ;  /* 0xffffff4800d07947 */ /* 0x000fea000383ffff */
.L_x_47:
[----:B--2---:R-:W-:-:S07]  /*dd90*/  MOV R0, UR5 ;  /* 0x0000000500007c02 */ /* 0x004fce0008000f00 */
.L_x_138:
[----:B-1----:R1:W2:Y:S02]  /*dda0*/  SYNCS.PHASECHK.TRANS64.TRYWAIT P0, [R0+URZ], R3 ;  /* 0x00000003000075a7 */ /* 0x0022a400080011ff */
[----:B--2---:R-:W-:Y:S05]  /*ddb0*/  @!P0 NANOSLEEP.SYNCS 0x989680 ;  /* 0x009896800000895d */ /* 0x004fea0003900000 */
[----:B------:R-:W2:Y:S02]  /*ddc0*/  @!P0 SYNCS.PHASECHK.TRANS64 P0, [R0+URZ], R3 ;  /* 0x00000003000085a7 */ /* 0x000ea400080010ff */
[----:B--2---:R-:W-:Y:S05]  /*ddd0*/  @!P0 BRA `(.L_x_138) ;  /* 0xfffffffc00f08947 */ /* 0x004fea000383ffff */
[----:B------:R-:W-:Y:S05]  /*dde0*/  BRA `(.L_x_139) ;  /* 0xffffff4800dc7947 */ /* 0x000fea000383ffff */
.L_x_50:
[----:B-1----:R1:W2:Y:S02]  /*ddf0*/  SYNCS.PHASECHK.TRANS64.TRYWAIT P0, [R0+URZ+0x150], R5 ;  /* 0x00015005000075a7 */ /* 0x0022a400080011ff */
[----:B--2---:R-:W-:Y:S05]  /*de00*/  @!P0 NANOSLEEP.SYNCS 0x989680 ;  /* 0x009896800000895d */ /* 0x004fea0003900000 */
[----:B------:R-:W2:Y:S02]  /*de10*/  @!P0 SYNCS.PHASECHK.TRANS64 P0, [R0+URZ+0x150], R5 ;  /* 0x00015005000085a7 */ /* 0x000ea400080010ff */
[----:B--2---:R-:W-:Y:S05]  /*de20*/  @!P0 BRA `(.L_x_50) ;  /* 0xfffffffc00f08947 */ /* 0x004fea000383ffff */
[----:B------:R-:W-:Y:S05]  /*de30*/  BRA `(.L_x_140) ;  /* 0xffffff4c00387947 */ /* 0x000fea000383ffff */
.L_x_51:
[----:B------:R-:W-:-:S07]  /*de40*/  MOV R0, UR5 ;  /* 0x0000000500007c02 */ /* 0x000fce0008000f00 */
.L_x_141:
[----:B-1----:R1:W2:Y:S02]  /*de50*/  SYNCS.PHASECHK.TRANS64.TRYWAIT P0, [R0+URZ+0x100], R5 ;  /* 0x00010005000075a7 */ /* 0x0022a400080011ff */
[----:B--2---:R-:W-:Y:S05]  /*de60*/  @!P0 NANOSLEEP.SYNCS 0x989680 ;  /* 0x009896800000895d */ /* 0x004fea0003900000 */
[----:B------:R-:W2:Y:S02]  /*de70*/  @!P0 SYNCS.PHASECHK.TRANS64 P0, [R0+URZ+0x100], R5 ;  /* 0x00010005000085a7 */ /* 0x000ea400080010ff */
[----:B--2---:R-:W-:Y:S05]  /*de80*/  @!P0 BRA `(.L_x_141) ;  /* 0xfffffffc00f08947 */ /* 0x004fea000383ffff */
[----:B------:R-:W-:Y:S05]  /*de90*/  BRA `(.L_x_142) ;  /* 0xffffff4c00487947 */ /* 0x000fea000383ffff */
.L_x_52:
[----:B-1----:R1:W2:Y:S02]  /*dea0*/  SYNCS.PHASECHK.TRANS64.TRYWAIT P1, [R0+URZ+0xf0], R5 ;  /* 0x0000f005000075a7 */ /* 0x0022a400080211ff */
[----:B--2---:R-:W-:Y:S05]  /*deb0*/  @!P1 NANOSLEEP.SYNCS 0x989680 ;  /* 0x009896800000995d */ /* 0x004fea0003900000 */
[----:B------:R-:W2:Y:S02]  /*dec0*/  @!P1 SYNCS.PHASECHK.TRANS64 P1, [R0+URZ+0xf0], R5 ;  /* 0x0000f005000095a7 */ /* 0x000ea400080210ff */
[----:B--2---:R-:W-:Y:S05]  /*ded0*/  @!P1 BRA `(.L_x_52) ;  /* 0xfffffffc00f09947 */ /* 0x004fea000383ffff */
[----:B------:R-:W-:Y:S05]  /*dee0*/  BRA `(.L_x_143) ;  /* 0xffffff4c00787947 */ /* 0x000fea000383ffff */
.L_x_55:
[----:B------:R-:W-:-:S07]  /*def0*/  MOV R0, UR5 ;  /* 0x0000000500007c02 */ /* 0x000fce0008000f00 */
.L_x_144:
[----:B-1----:R1:W2:Y:S02]  /*df00*/  SYNCS.PHASECHK.TRANS64.TRYWAIT P0, [R0+URZ+0x100], R3 ;  /* 0x00010003000075a7 */ /* 0x0022a400080011ff */
[----:B--2---:R-:W-:Y:S05]  /*df10*/  @!P0 NANOSLEEP.SYNCS 0x989680 ;  /* 0x009896800000895d */ /* 0x004fea0003900000 */
[----:B------:R-:W2:Y:S02]  /*df20*/  @!P0 SYNCS.PHASECHK.TRANS64 P0, [R0+URZ+0x100], R3 ;  /* 0x00010003000085a7 */ /* 0x000ea400080010ff */
[----:B--2---:R-:W-:Y:S05]  /*df30*/  @!P0 BRA `(.L_x_144) ;  /* 0xfffffffc00f08947 */ /* 0x004fea000383ffff */
[----:B------:R-:W-:Y:S05]  /*df40*/  BRA `(.L_x_54) ;  /* 0xffffff4c00cc7947 */ /* 0x000fea000383ffff */
.L_x_62:
[----:B-1----:R1:W2:Y:S02]  /*df50*/  SYNCS.PHASECHK.TRANS64.TRYWAIT P1, [R0+URZ+0xf0], R5 ;  /* 0x0000f005000075a7 */ /* 0x0022a400080211ff */
[----:B--2---:R-:W-:Y:S05]  /*df60*/  @!P1 NANOSLEEP.SYNCS 0x989680 ;  /* 0x009896800000995d */ /* 0x004fea0003900000 */
[----:B------:R-:W2:Y:S02]  /*df70*/  @!P1 SYNCS.PHASECHK.TRANS64 P1, [R0+URZ+0xf0], R5 ;  /* 0x0000f005000095a7 */ /* 0x000ea400080210ff */
[----:B--2---:R-:W-:Y:S05]  /*df80*/  @!P1 BRA `(.L_x_62) ;  /* 0xfffffffc00f09947 */ /* 0x004fea000383ffff */
[----:B------:R-:W-:Y:S05]  /*df90*/  BRA `(.L_x_145) ;  /* 0xffffff54002c7947 */ /* 0x000fea000383ffff */
.L_x_63:
[----:B------:R-:W-:-:S07]  /*dfa0*/  MOV R3, UR8 ;  /* 0x0000000800037c02 */ /* 0x000fce0008000f00 */
.L_x_146:
[----:B-1----:R1:W2:Y:S02]  /*dfb0*/  SYNCS.PHASECHK.TRANS64.TRYWAIT P0, [R3+URZ+0x130], R0 ;  /* 0x00013000030075a7 */ /* 0x0022a400080011ff */
[----:B--2---:R-:W-:Y:S05]  /*dfc0*/  @!P0 NANOSLEEP.SYNCS 0x989680 ;  /* 0x009896800000895d */ /* 0x004fea0003900000 */
[----:B------:R-:W2:Y:S02]  /*dfd0*/  @!P0 SYNCS.PHASECHK.TRANS64 P0, [R3+URZ+0x130], R0 ;  /* 0x00013000030085a7 */ /* 0x000ea400080010ff */
[----:B--2---:R-:W-:Y:S05]  /*dfe0*/  @!P0 BRA `(.L_x_146) ;  /* 0xfffffffc00f08947 */ /* 0x004fea000383ffff */
[----:B------:R-:W-:Y:S05]  /*dff0*/  BRA `(.L_x_147) ;  /* 0xffffff5400647947 */ /* 0x000fea000383ffff */
.L_x_66:
[----:B------:R-:W-:Y:S07]  /*e000*/  MOV R0, UR7 ;  /* 0x0000000700007c02 */ /* 0x000fee0008000f00 */
.L_x_148:
[----:B-1----:R1:W2:Y:S02]  /*e010*/  SYNCS.PHASECHK.TRANS64.TRYWAIT P0, [R0+URZ], R3 ;  /* 0x00000003000075a7 */ /* 0x0022a400080011ff */
[----:B--2---:R-:W-:Y:S05]  /*e020*/  @!P0 NANOSLEEP.SYNCS 0x989680 ;  /* 0x009896800000895d */ /* 0x004fea0003900000 */
[----:B------:R-:W2:Y:S02]  /*e030*/  @!P0 SYNCS.PHASECHK.TRANS64 P0, [R0+URZ], R3 ;  /* 0x00000003000085a7 */ /* 0x000ea400080010ff */
[----:B--2---:R-:W-:Y:S05]  /*e040*/  @!P0 BRA `(.L_x_148) ;  /* 0xfffffffc00f08947 */ /* 0x004fea000383ffff */
[----:B------:R-:W-:Y:S05]  /*e050*/  BRA `(.L_x_65) ;  /* 0xffffff5400807947 */ /* 0x000fea000383ffff */
.L_x_69:
[----:B------:R-:W-:-:S07]  /*e060*/  MOV R0, UR5 ;  /* 0x0000000500007c02 */ /* 0x000fce0008000f00 */
.L_x_149:
[----:B--2---:R2:W3:Y:S02]  /*e070*/  SYNCS.PHASECHK.TRANS64.TRYWAIT P0, [R0+URZ], R3 ;  /* 0x00000003000075a7 */ /* 0x0044e400080011ff */
[----:B---3--:R-:W-:Y:S05]  /*e080*/  @!P0 NANOSLEEP.SYNCS 0x989680 ;  /* 0x009896800000895d */ /* 0x008fea0003900000 */
[----:B------:R-:W3:Y:S02]  /*e090*/  @!P0 SYNCS.PHASECHK.TRANS64 P0, [R0+URZ], R3 ;  /* 0x00000003000085a7 */ /* 0x000ee400080010ff */
[----:B---3--:R-:W-:Y:S05]  /*e0a0*/  @!P0 BRA `(.L_x_149) ;  /* 0xfffffffc00f08947 */ /* 0x008fea000383ffff */
[----:B------:R-:W-:Y:S05]  /*e0b0*/  BRA `(.L_x_150) ;  /* 0xffffff5800347947 */ /* 0x000fea000383ffff */
.L_x_70:
[----:B------:R-:W-:-:S07]  /*e0c0*/  MOV R0, UR5 ;  /* 0x0000000500007c02 */ /* 0x000fce0008000f00 */
.L_x_151:
[----:B-1----:R1:W2:Y:S02]  /*e0d0*/  SYNCS.PHASECHK.TRANS64.TRYWAIT P0, [R0+URZ], R3 ;  /* 0x00000003000075a7 */ /* 0x0022a400080011ff */
[----:B--2---:R-:W-:Y:S05]  /*e0e0*/  @!P0 NANOSLEEP.SYNCS 0x989680 ;  /* 0x009896800000895d */ /* 0x004fea0003900000 */
[----:B------:R-:W2:Y:S02]  /*e0f0*/  @!P0 SYNCS.PHASECHK.TRANS64 P0, [R0+URZ], R3 ;  /* 0x00000003000085a7 */ /* 0x000ea400080010ff */
[----:B--2---:R-:W-:Y:S05]  /*e100*/  @!P0 BRA `(.L_x_151) ;  /* 0xfffffffc00f08947 */ /* 0x004fea000383ffff */
[----:B------:R-:W-:Y:S05]  /*e110*/  BRA `(.L_x_152) ;  /* 0xffffff5800407947 */ /* 0x000fea000383ffff */
.L_x_71:
[----:B------:R-:W-:-:S07]  /*e120*/  MOV R0, UR5 ;  /* 0x0000000500007c02 */ /* 0x000fce0008000f00 */
.L_x_153:
[----:B-1----:R1:W2:Y:S02]  /*e130*/  SYNCS.PHASECHK.TRANS64.TRYWAIT P0, [R0+URZ], R3 ;  /* 0x00000003000075a7 */ /* 0x0022a400080011ff */
[----:B--2---:R-:W-:Y:S05]  /*e140*/  @!P0 NANOSLEEP.SYNCS 0x989680 ;  /* 0x009896800000895d */ /* 0x004fea0003900000 */
[----:B------:R-:W2:Y:S02]  /*e150*/  @!P0 SYNCS.PHASECHK.TRANS64 P0, [R0+URZ], R3 ;  /* 0x00000003000085a7 */ /* 0x000ea400080010ff */
[----:B--2---:R-:W-:Y:S05]  /*e160*/  @!P0 BRA `(.L_x_153) ;  /* 0xfffffffc00f08947 */ /* 0x004fea000383ffff */
[----:B------:R-:W-:Y:S05]  /*e170*/  BRA `(.L_x_154) ;  /* 0xffffff58004c7947 */ /* 0x000fea000383ffff */
.L_x_72:
[----:B------:R-:W-:-:S07]  /*e180*/  MOV R0, UR7 ;  /* 0x0000000700007c02 */ /* 0x000fce0008000f00 */
.L_x_155:
[----:B-1----:R1:W2:Y:S02]  /*e190*/  SYNCS.PHASECHK.TRANS64.TRYWAIT P0, [R0+URZ], R3 ;  /* 0x00000003000075a7 */ /* 0x0022a400080011ff */
[----:B--2---:R-:W-:Y:S05]  /*e1a0*/  @!P0 NANOSLEEP.SYNCS 0x989680 ;  /* 0x009896800000895d */ /* 0x004fea0003900000 */
[----:B------:R-:W2:Y:S02]  /*e1b0*/  @!P0 SYNCS.PHASECHK.TRANS64 P0, [R0+URZ], R3 ;  /* 0x00000003000085a7 */ /* 0x000ea400080010ff */
[----:B--2---:R-:W-:Y:S05]  /*e1c0*/  @!P0 BRA `(.L_x_155) ;  /* 0xfffffffc00f08947 */ /* 0x004fea000383ffff */
[----:B------:R-:W-:Y:S05]  /*e1d0*/  BRA `(.L_x_156) ;  /* 0xffffff5800587947 */ /* 0x000fea000383ffff */
.L_x_77:
[----:B--2---:R2:W3:Y:S02]  /*e1e0*/  SYNCS.PHASECHK.TRANS64.TRYWAIT P0, [R0+URZ+0xf0], R3 ;  /* 0x0000f003000075a7 */ /* 0x0044e400080011ff */
[----:B---3--:R-:W-:Y:S05]  /*e1f0*/  @!P0 NANOSLEEP.SYNCS 0x989680 ;  /* 0x009896800000895d */ /* 0x008fea0003900000 */
[----:B------:R-:W3:Y:S02]  /*e200*/  @!P0 SYNCS.PHASECHK.TRANS64 P0, [R0+URZ+0xf0], R3 ;  /* 0x0000f003000085a7 */ /* 0x000ee400080010ff */
[----:B---3--:R-:W-:Y:S05]  /*e210*/  @!P0 BRA `(.L_x_77) ;  /* 0xfffffffc00f08947 */ /* 0x008fea000383ffff */
[----:B------:R-:W-:Y:S05]  /*e220*/  BRA `(.L_x_157) ;  /* 0xffffff5c005c7947 */ /* 0x000fea000383ffff */
.L_x_80:
[----:B------:R-:W-:Y:S07]  /*e230*/  MOV R0, UR7 ;  /* 0x0000000700007c02 */ /* 0x000fee0008000f00 */
.L_x_158:
[----:B--2---:R2:W3:Y:S02]  /*e240*/  SYNCS.PHASECHK.TRANS64.TRYWAIT P0, [R0+URZ+0xe8], R3 ;  /* 0x0000e803000075a7 */ /* 0x0044e400080011ff */
[----:B---3--:R-:W-:Y:S05]  /*e250*/  @!P0 NANOSLEEP.SYNCS 0x989680 ;  /* 0x009896800000895d */ /* 0x008fea0003900000 */
[----:B------:R-:W3:Y:S02]  /*e260*/  @!P0 SYNCS.PHASECHK.TRANS64 P0, [R0+URZ+0xe8], R3 ;  /* 0x0000e803000085a7 */ /* 0x000ee400080010ff */
[----:B---3--:R-:W-:Y:S05]  /*e270*/  @!P0 BRA `(.L_x_158) ;  /* 0xfffffffc00f08947 */ /* 0x008fea000383ffff */
[----:B------:R-:W-:Y:S05]  /*e280*/  BRA `(.L_x_79) ;  /* 0xffffff60003c7947 */ /* 0x000fea000383ffff */
.L_x_83:
[----:B--2---:R-:W-:Y:S07]  /*e290*/  MOV R3, UR7 ;  /* 0x0000000700037c02 */ /* 0x004fee0008000f00 */
.L_x_159:
[----:B-1----:R1:W2:Y:S02]  /*e2a0*/  SYNCS.PHASECHK.TRANS64.TRYWAIT P0, [R3+URZ+0xd0], R12 ;  /* 0x0000d00c030075a7 */ /* 0x0022a400080011ff */
[----:B--2---:R-:W-:Y:S05]  /*e2b0*/  @!P0 NANOSLEEP.SYNCS 0x989680 ;  /* 0x009896800000895d */ /* 0x004fea0003900000 */
[----:B------:R-:W2:Y:S02]  /*e2c0*/  @!P0 SYNCS.PHASECHK.TRANS64 P0, [R3+URZ+0xd0], R12 ;  /* 0x0000d00c030085a7 */ /* 0x000ea400080010ff */
[----:B--2---:R-:W-:Y:S05]  /*e2d0*/  @!P0 BRA `(.L_x_159) ;  /* 0xfffffffc00f08947 */ /* 0x004fea000383ffff */
[----:B------:R-:W-:Y:S05]  /*e2e0*/  BRA `(.L_x_160) ;  /* 0xffffff6000b47947 */ /* 0x000fea000383ffff */
.L_x_84:
[----:B------:R-:W-:Y:S07]  /*e2f0*/  MOV R3, UR7 ;  /* 0x0000000700037c02 */ /* 0x000fee0008000f00 */
.L_x_161:
[----:B-1----:R1:W2:Y:S02]  /*e300*/  SYNCS.PHASECHK.TRANS64.TRYWAIT P0, [R3+URZ+0xd8], R12 ;  /* 0x0000d80c030075a7 */ /* 0x0022a400080011ff */
[----:B--2---:R-:W-:Y:S05]  /*e310*/  @!P0 NANOSLEEP.SYNCS 0x989680 ;  /* 0x009896800000895d */ /* 0x004fea0003900000 */
[----:B------:R-:W2:Y:S02]  /*e320*/  @!P0 SYNCS.PHASECHK.TRANS64 P0, [R3+URZ+0xd8], R12 ;  /* 0x0000d80c030085a7 */ /* 0x000ea400080010ff */
[----:B--2---:R-:W-:Y:S05]  /*e330*/  @!P0 BRA `(.L_x_161) ;  /* 0xfffffffc00f08947 */ /* 0x004fea000383ffff */
[----:B------:R-:W-:Y:S05]  /*e340*/  BRA `(.L_x_162) ;  /* 0xffffff6400347947 */ /* 0x000fea000383ffff */
.L_x_86:
[----:B------:R-:W-:-:S07]  /*e350*/  MOV R0, UR7 ;  /* 0x0000000700007c02 */ /* 0x000fce0008000f00 */
.L_x_163:
[----:B-1----:R1:W3:Y:S02]  /*e360*/  SYNCS.PHASECHK.TRANS64.TRYWAIT P0, [R0+URZ+0xd0], R3 ;  /* 0x0000d003000075a7 */ /* 0x0022e400080011ff */
[----:B---3--:R-:W-:Y:S05]  /*e370*/  @!P0 NANOSLEEP.SYNCS 0x989680 ;  /* 0x009896800000895d */ /* 0x008fea0003900000 */
[----:B------:R-:W3:Y:S02]  /*e380*/  @!P0 SYNCS.PHASECHK.TRANS64 P0, [R0+URZ+0xd0], R3 ;  /* 0x0000d003000085a7 */ /* 0x000ee400080010ff */
[----:B---3--:R-:W-:Y:S05]  /*e390*/  @!P0 BRA `(.L_x_163) ;  /* 0xfffffffc00f08947 */ /* 0x008fea000383ffff */
[----:B------:R-:W-:Y:S05]  /*e3a0*/  BRA `(.L_x_164) ;  /* 0xffffff6400a47947 */ /* 0x000fea000383ffff */
.L_x_88:
[----:B-1----:R1:W2:Y:S02]  /*e3b0*/  SYNCS.PHASECHK.TRANS64.TRYWAIT P0, [R0+URZ+0xf0], R3 ;  /* 0x0000f003000075a7 */ /* 0x0022a400080011ff */
[----:B--2---:R-:W-:Y:S05]  /*e3c0*/  @!P0 NANOSLEEP.SYNCS 0x989680 ;  /* 0x009896800000895d */ /* 0x004fea0003900000 */
[----:B------:R-:W2:Y:S02]  /*e3d0*/  @!P0 SYNCS.PHASECHK.TRANS64 P0, [R0+URZ+0xf0], R3 ;  /* 0x0000f003000085a7 */ /* 0x000ea400080010ff */
[----:B--2---:R-:W-:Y:S05]  /*e3e0*/  @!P0 BRA `(.L_x_88) ;  /* 0xfffffffc00f08947 */ /* 0x004fea000383ffff */
[----:B------:R-:W-:Y:S05]  /*e3f0*/  BRA `(.L_x_165) ;  /* 0xffffff6800407947 */ /* 0x000fea000383ffff */
.L_x_102:
[----:B-1----:R1:W2:Y:S02]  /*e400*/  SYNCS.PHASECHK.TRANS64.TRYWAIT P0, [R3+URZ+0xc0], R0 ;  /* 0x0000c000030075a7 */ /* 0x0022a400080011ff */
[----:B--2---:R-:W-:Y:S05]  /*e410*/  @!P0 NANOSLEEP.SYNCS 0x989680 ;  /* 0x009896800000895d */ /* 0x004fea0003900000 */
[----:B------:R-:W2:Y:S02]  /*e420*/  @!P0 SYNCS.PHASECHK.TRANS64 P0, [R3+URZ+0xc0], R0 ;  /* 0x0000c000030085a7 */ /* 0x000ea400080010ff */
[----:B--2---:R-:W-:Y:S05]  /*e430*/  @!P0 BRA `(.L_x_102) ;  /* 0xfffffffc00f08947 */ /* 0x004fea000383ffff */
[----:B------:R-:W-:Y:S05]  /*e440*/  BRA `(.L_x_101) ;  /* 0xffffff7400b07947 */ /* 0x000fea000383ffff */
.L_x_105:
[----:B-1----:R1:W2:Y:S02]  /*e450*/  SYNCS.PHASECHK.TRANS64.TRYWAIT P0, [R143+URZ+0x110], R0 ;  /* 0x000110008f0075a7 */ /* 0x0022a400080011ff */
[----:B--2---:R-:W-:Y:S05]  /*e460*/  @!P0 NANOSLEEP.SYNCS 0x989680 ;  /* 0x009896800000895d */ /* 0x004fea0003900000 */
[----:B------:R-:W2:Y:S02]  /*e470*/  @!P0 SYNCS.PHASECHK.TRANS64 P0, [R143+URZ+0x110], R0 ;  /* 0x000110008f0085a7 */ /* 0x000ea400080010ff */
[----:B--2---:R-:W-:Y:S05]  /*e480*/  @!P0 BRA `(.L_x_105) ;  /* 0xfffffffc00f08947 */ /* 0x004fea000383ffff */
[----:B------:R-:W-:Y:S05]  /*e490*/  BRA `(.L_x_104) ;  /* 0xffffff7800387947 */ /* 0x000fea000383ffff */
        .weak           $__internal_0_$__cuda_sm10x_tcgen05_guardrail_trap_col_being_dealloced_not_returned_by_alloc
        .type           $__internal_0_$__cuda_sm10x_tcgen05_guardrail_trap_col_being_dealloced_not_returned_by_alloc,@function
        .size           $__internal_0_$__cuda_sm10x_tcgen05_guardrail_trap_col_being_dealloced_not_returned_by_alloc,($__internal_1_$__cuda_sm10x_tcgen05_guardrail_trap_phase_invalid_during_alloc - $__internal_0_$__cuda_sm10x_tcgen05_guardrail_trap_col_being_dealloced_not_returned_by_alloc)
$__internal_0_$__cuda_sm10x_tcgen05_guardrail_trap_col_being_dealloced_not_returned_by_alloc:
[----:B------:R-:W-:Y:S05]  /*e4a0*/  BPT.TRAP 0x1 ;  /* 0x000000040000795c */ /* 0x000fea0000300000 */
[----:B------:R-:W-:-:S04]  /*e4b0*/  HFMA2 R3, -RZ, RZ, 0, 0 ;  /* 0x00000000ff037431 */ /* 0x000fc800000001ff */
[----:B------:R-:W-:Y:S05]  /*e4c0*/  RET.REL.NODEC R2 `(_ZN7cutlass13device_kernelINS_4gemm6kernel13GemmUniversalIN4cute5tupleIJiiiiEEENS1_10collective13CollectiveMmaINS1_35MainloopSm100TmaUmmaWarpSpecializedILi12ELi2ELi4ENS5_IJNS4_1CILi1EEESB_SB_EEEEENS5_IJNSA_ILi128EEESE_NSA_ILi64EEEEEENS_12float_e4m3_tENS5_IJlSB_lEEESH_SI_NS4_8TiledMMAINS4_8MMA_AtomIJNS4_10MMA_TraitsINS4_19SM100_MMA_F8F6F4_SSEJSH_SH_fSE_SE_NS4_17integral_constantINS4_4UMMA5MajorELSP_0EEESQ_NSN_INSO_7ScaleInELSR_0EEESS_EEEEEENS4_6LayoutISC_NS5_IJNSA_ILi0EEESW_SW_EEEEENS5_IJNS4_10UnderscoreESZ_SZ_EEEEENS4_13SM90_TMA_LOADENS4_14ComposedLayoutINS4_7SwizzleILi2ELi4ELi3EEENS4_18smem_ptr_flag_bitsILi8EEENSV_INS5_IJNSA_ILi8EEESF_EEENS5_IJSF_SB_EEEEEEEvNS4_8identityES12_S1C_vS1D_EENS_8epilogue10collective18CollectiveEpilogueINS1F_23Sm100TmaWarpSpecializedILi2ELi2ELi64ELb0ELb0EEEJSG_NS5_IJNSV_ISE_SB_EENSV_ISF_SB_EEEEESH_SI_SH_SI_NS1F_6fusion15FusionCallbacksIS1J_NS1N_13LinCombEltActINS1F_6thread4GELUESH_fSH_fLNS_15FloatRoundStyleE2EEESG_S1M_JEEENS4_5SM1004TMEM4LOAD26SM100_TMEM_LOAD_32dp32b64xES12_S1C_NS4_39AutoVectorizingCopyWithAssumedAlignmentILi128EEENS4_14SM90_TMA_STOREES1C_S20_S20_EEEvvEEEEvNT_6ParamsE) ;  /* 0xffffff1802cc7950 */ /* 0x000fea0003c3ffff */
        .weak           $__internal_1_$__cuda_sm10x_tcgen05_guardrail_trap_phase_invalid_during_alloc
        .type           $__internal_1_$__cuda_sm10x_tcgen05_guardrail_trap_phase_invalid_during_alloc,@function
        .size           $__internal_1_$__cuda_sm10x_tcgen05_guardrail_trap_phase_invalid_during_alloc,($__internal_2_$__cuda_sm10x_tcgen05_guardrail_trap_unallocated_columns_being_dealloced - $__internal_1_$__cuda_sm10x_tcgen05_guardrail_trap_phase_invalid_during_alloc)
$__internal_1_$__cuda_sm10x_tcgen05_guardrail_trap_phase_invalid_during_alloc:
[----:B------:R-:W-:Y:S05]  /*e4d0*/  BPT.TRAP 0x1 ;  /* 0x000000040000795c */ /* 0x000fea0000300000 */
[----:B------:R-:W-:-:S04]  /*e4e0*/  MOV R3, 0x0 ;  /* 0x0000000000037802 */ /* 0x000fc80000000f00 */
[----:B------:R-:W-:Y:S05]  /*e4f0*/  RET.REL.NODEC R2 `(_ZN7cutlass13device_kernelINS_4gemm6kernel13GemmUniversalIN4cute5tupleIJiiiiEEENS1_10collective13CollectiveMmaINS1_35MainloopSm100TmaUmmaWarpSpecializedILi12ELi2ELi4ENS5_IJNS4_1CILi1EEESB_SB_EEEEENS5_IJNSA_ILi128EEESE_NSA_ILi64EEEEEENS_12float_e4m3_tENS5_IJlSB_lEEESH_SI_NS4_8TiledMMAINS4_8MMA_AtomIJNS4_10MMA_TraitsINS4_19SM100_MMA_F8F6F4_SSEJSH_SH_fSE_SE_NS4_17integral_constantINS4_4UMMA5MajorELSP_0EEESQ_NSN_INSO_7ScaleInELSR_0EEESS_EEEEEENS4_6LayoutISC_NS5_IJNSA_ILi0EEESW_SW_EEEEENS5_IJNS4_10UnderscoreESZ_SZ_EEEEENS4_13SM90_TMA_LOADENS4_14ComposedLayoutINS4_7SwizzleILi2ELi4ELi3EEENS4_18smem_ptr_flag_bitsILi8EEENSV_INS5_IJNSA_ILi8EEESF_EEENS5_IJSF_SB_EEEEEEEvNS4_8identityES12_S1C_vS1D_EENS_8epilogue10collective18CollectiveEpilogueINS1F_23Sm100TmaWarpSpecializedILi2ELi2ELi64ELb0ELb0EEEJSG_NS5_IJNSV_ISE_SB_EENSV_ISF_SB_EEEEESH_SI_SH_SI_NS1F_6fusion15FusionCallbacksIS1J_NS1N_13LinCombEltActINS1F_6thread4GELUESH_fSH_fLNS_15FloatRoundStyleE2EEESG_S1M_JEEENS4_5SM1004TMEM4LOAD26SM100_TMEM_LOAD_32dp32b64xES12_S1C_NS4_39AutoVectorizingCopyWithAssumedAlignmentILi128EEENS4_14SM90_TMA_STOREES1C_S20_S20_EEEvvEEEEvNT_6ParamsE) ;  /* 0xffffff1802c07950 */ /* 0x000fea0003c3ffff */
        .weak           $__internal_2_$__cuda_sm10x_tcgen05_guardrail_trap_unallocated_columns_being_dealloced
        .type           $__internal_2_$__cuda_sm10x_tcgen05_guardrail_trap_unallocated_columns_being_dealloced,@function
        .size           $__internal_2_$__cuda_sm10x_tcgen05_guardrail_trap_unallocated_columns_being_dealloced,(.L_x_167 - $__internal_2_$__cuda_sm10x_tcgen05_guardrail_trap_unallocated_columns_being_dealloced)
$__internal_2_$__cuda_sm10x_tcgen05_guardrail_trap_unallocated_columns_being_dealloced:
[----:B------:R-:W-:Y:S05]  /*e500*/  BPT.TRAP 0x1 ;  /* 0x000000040000795c */ /* 0x000fea0000300000 */
[----:B------:R-:W-:-:S04]  /*e510*/  HFMA2 R3, -RZ, RZ, 0, 0 ;  /* 0x00000000ff037431 */ /* 0x000fc800000001ff */
[----:B------:R-:W-:Y:S05]  /*e520*/  RET.REL.NODEC R2 `(_ZN7cutlass13device_kernelINS_4gemm6kernel13GemmUniversalIN4cute5tupleIJiiiiEEENS1_10collective13CollectiveMmaINS1_35MainloopSm100TmaUmmaWarpSpecializedILi12ELi2ELi4ENS5_IJNS4_1CILi1EEESB_SB_EEEEENS5_IJNSA_ILi128EEESE_NSA_ILi64EEEEEENS_12float_e4m3_tENS5_IJlSB_lEEESH_SI_NS4_8TiledMMAINS4_8MMA_AtomIJNS4_10MMA_TraitsINS4_19SM100_MMA_F8F6F4_SSEJSH_SH_fSE_SE_NS4_17integral_constantINS4_4UMMA5MajorELSP_0EEESQ_NSN_INSO_7ScaleInELSR_0EEESS_EEEEEENS4_6LayoutISC_NS5_IJNSA_ILi0EEESW_SW_EEEEENS5_IJNS4_10UnderscoreESZ_SZ_EEEEENS4_13SM90_TMA_LOADENS4_14ComposedLayoutINS4_7SwizzleILi2ELi4ELi3EEENS4_18smem_ptr_flag_bitsILi8EEENSV_INS5_IJNSA_ILi8EEESF_EEENS5_IJSF_SB_EEEEEEEvNS4_8identityES12_S1C_vS1D_EENS_8epilogue10collective18CollectiveEpilogueINS1F_23Sm100TmaWarpSpecializedILi2ELi2ELi64ELb0ELb0EEEJSG_NS5_IJNSV_ISE_SB_EENSV_ISF_SB_EEEEESH_SI_SH_SI_NS1F_6fusion15FusionCallbacksIS1J_NS1N_13LinCombEltActINS1F_6thread4GELUESH_fSH_fLNS_15FloatRoundStyleE2EEESG_S1M_JEEENS4_5SM1004TMEM4LOAD26SM100_TMEM_LOAD_32dp32b64xES12_S1C_NS4_39AutoVectorizingCopyWithAssumedAlignmentILi128EEENS4_14SM90_TMA_STOREES1C_S20_S20_EEEvvEEEEvNT_6ParamsE) ;  /* 0xffffff1802b47950 */ /* 0x000fea0003c3ffff */
.L_x_166:
[----:B------:R-:W-:-:S00]  /*e530*/  BRA `(.L_x_166) ;  /* 0xfffffffc00fc7947 */ /* 0x000fc0000383ffff */
[----:B------:R-:W-:-:S00]  /*e540*/  NOP ;  /* 0x0000000000007918 */ /* 0x000fc00000000000 */
        /* <DEDUP_REMOVED lines=11> */
.L_x_167:


//--------------------- .nv.global.init           --------------------------
	.section	.nv.global.init,"aw",@progbits
.nv.global.init:
	.type		$str$27,@object
	.size		$str$27,($str$28 - $str$27)
$str$27:
        /*0000*/ 	.byte	0x28, 0x61, 0x64, 0x64, 0x72, 0x65, 0x73, 0x73, 0x20, 0x26, 0x20, 0x6d, 0x61, 0x73, 0x6b, 0x29
        /*0010*/ 	.byte	0x20, 0x3d, 0x3d, 0x20, 0x30, 0x00
	.type		$str$28,@object
	.size		$str$28,($str$26 - $str$28)
$str$28:
        /*0016*/ 	.byte	0x2f, 0x74, 0x6d, 0x70, 0x2f, 0x63, 0x75, 0x74, 0x6c, 0x61, 0x73, 0x73, 0x5f, 0x73, 0x77, 0x65
        /*0026*/ 	.byte	0x65, 0x70, 0x5f, 0x73, 0x72, 0x63, 0x2f, 0x69, 0x6e, 0x63, 0x6c, 0x75, 0x64, 0x65, 0x2f, 0x63
        /*0036*/ 	.byte	0x75, 0x74, 0x65, 0x2f, 0x70, 0x6f, 0x69, 0x6e, 0x74, 0x65, 0x72, 0x5f, 0x66, 0x6c, 0x61, 0x67
        /*0046*/ 	.byte	0x67, 0x65, 0x64, 0x2e, 0x68, 0x70, 0x70, 0x00
	.type		$str$26,@object
	.size		$str$26,($str$25 - $str$26)
$str$26:
        /*004e*/ 	.byte	0x2f, 0x74, 0x6d, 0x70, 0x2f, 0x63, 0x75, 0x74, 0x6c, 0x61, 0x73, 0x73, 0x5f, 0x73, 0x77, 0x65
        /*005e*/ 	.byte	0x65, 0x70, 0x5f, 0x73, 0x72, 0x63, 0x2f, 0x69, 0x6e, 0x63, 0x6c, 0x75, 0x64, 0x65, 0x2f, 0x63
        /*006e*/ 	.byte	0x75, 0x74, 0x65, 0x2f, 0x61, 0x74, 0x6f, 0x6d, 0x2f, 0x63, 0x6f, 0x70, 0x79, 0x5f, 0x74, 0x72
        /*007e*/ 	.byte	0x61, 0x69, 0x74, 0x73, 0x5f, 0x73, 0x6d, 0x31, 0x30, 0x30, 0x2e, 0x68, 0x70, 0x70, 0x00
	.type		$str$25,@object
	.size		$str$25,(__unnamed_1 - $str$25)
$str$25:
        /*008d*/ 	.byte	0x28, 0x28, 0x75, 0x69, 0x6e, 0x74, 0x33, 0x32, 0x5f, 0x74, 0x28, 0x74, 0x68, 0x72, 0x65, 0x61
        /*009d*/ 	.byte	0x64, 0x49, 0x64, 0x78, 0x2e, 0x78, 0x29, 0x20, 0x2f, 0x20, 0x33, 0x32, 0x29, 0x20, 0x25, 0x20
        /*00ad*/ 	.byte	0x34, 0x29, 0x20, 0x3d, 0x3d, 0x20, 0x28, 0x28, 0x28, 0x74, 0x6d, 0x65, 0x6d, 0x5f, 0x61, 0x64
        /*00bd*/ 	.byte	0x64, 0x72, 0x20, 0x3e, 0x3e, 0x20, 0x31, 0x36, 0x29, 0x20, 0x2f, 0x20, 0x33, 0x32, 0x29, 0x20
        /*00cd*/ 	.byte	0x25, 0x20, 0x34, 0x29, 0x00
	.type		__unnamed_1,@object
	.size		__unnamed_1,(__unnamed_2 - __unnamed_1)
__unnamed_1:
        /*00d2*/ 	.byte	0x61, 0x75, 0x74, 0x6f, 0x20, 0x63, 0x75, 0x74, 0x65, 0x3a, 0x3a, 0x61, 0x73, 0x5f, 0x70, 0x6f
        /* <DEDUP_REMOVED lines=24> */
        /*0262*/ 	.byte	0x43, 0x3c, 0x38, 0x31, 0x39, 0x32, 0x3e, 0x3e, 0x3e, 0x3e, 0x5d, 0x00
	.type		__unnamed_2,@object
	.size		__unnamed_2,(.L_2 - __unnamed_2)
__unnamed_2:
        /* <DEDUP_REMOVED lines=42> */
        /*050e*/ 	.byte	0x3e, 0x3e, 0x3e, 0x3e, 0x5d, 0x00
.L_2:


//--------------------- .nv.shared._ZN7cutlass13device_kernelINS_4gemm6kernel13GemmUniversalIN4cute5tupleIJiiiiEEENS1_10collective13CollectiveMmaINS1_35MainloopSm100TmaUmmaWarpSpecializedILi12ELi2ELi4ENS5_IJNS4_1CILi1EEESB_SB_EEEEENS5_IJNSA_ILi128EEESE_NSA_ILi64EEEEEENS_12float_e4m3_tENS5_IJlSB_lEEESH_SI_NS4_8TiledMMAINS4_8MMA_AtomIJNS4_10MMA_TraitsINS4_19SM100_MMA_F8F6F4_SSEJSH_SH_fSE_SE_NS4_17integral_constantINS4_4UMMA5MajorELSP_0EEESQ_NSN_INSO_7ScaleInELSR_0EEESS_EEEEEENS4_6LayoutISC_NS5_IJNSA_ILi0EEESW_SW_EEEEENS5_IJNS4_10UnderscoreESZ_SZ_EEEEENS4_13SM90_TMA_LOADENS4_14ComposedLayoutINS4_7SwizzleILi2ELi4ELi3EEENS4_18smem_ptr_flag_bitsILi8EEENSV_INS5_IJNSA_ILi8EEESF_EEENS5_IJSF_SB_EEEEEEEvNS4_8identityES12_S1C_vS1D_EENS_8epilogue10collective18CollectiveEpilogueINS1F_23Sm100TmaWarpSpecializedILi2ELi2ELi64ELb0ELb0EEEJSG_NS5_IJNSV_ISE_SB_EENSV_ISF_SB_EEEEESH_SI_SH_SI_NS1F_6fusion15FusionCallbacksIS1J_NS1N_13LinCombEltActINS1F_6thread4GELUESH_fSH_fLNS_15FloatRoundStyleE2EEESG_S1M_JEEENS4_5SM1004TMEM4LOAD26SM100_TMEM_LOAD_32dp32b64xES12_S1C_NS4_39AutoVectorizingCopyWithAssumedAlignmentILi128EEENS4_14SM90_TMA_STOREES1C_S20_S20_EEEvvEEEEvNT_6ParamsE --------------------------
	.section	.nv.shared._ZN7cutlass13device_kernelINS_4gemm6kernel13GemmUniversalIN4cute5tupleIJiiiiEEENS1_10collective13CollectiveMmaINS1_35MainloopSm100TmaUmmaWarpSpecializedILi12ELi2ELi4ENS5_IJNS4_1CILi1EEESB_SB_EEEEENS5_IJNSA_ILi128EEESE_NSA_ILi64EEEEEENS_12float_e4m3_tENS5_IJlSB_lEEESH_SI_NS4_8TiledMMAINS4_8MMA_AtomIJNS4_10MMA_TraitsINS4_19SM100_MMA_F8F6F4_SSEJSH_SH_fSE_SE_NS4_17integral_constantINS4_4UMMA5MajorELSP_0EEESQ_NSN_INSO_7ScaleInELSR_0EEESS_EEEEEENS4_6LayoutISC_NS5_IJNSA_ILi0EEESW_SW_EEEEENS5_IJNS4_10UnderscoreESZ_SZ_EEEEENS4_13SM90_TMA_LOADENS4_14ComposedLayoutINS4_7SwizzleILi2ELi4ELi3EEENS4_18smem_ptr_flag_bitsILi8EEENSV_INS5_IJNSA_ILi8EEESF_EEENS5_IJSF_SB_EEEEEEEvNS4_8identityES12_S1C_vS1D_EENS_8epilogue10collective18CollectiveEpilogueINS1F_23Sm100TmaWarpSpecializedILi2ELi2ELi64ELb0ELb0EEEJSG_NS5_IJNSV_ISE_SB_EENSV_ISF_SB_EEEEESH_SI_SH_SI_NS1F_6fusion15FusionCallbacksIS1J_NS1N_13LinCombEltActINS1F_6thread4GELUESH_fSH_fLNS_15FloatRoundStyleE2EEESG_S1M_JEEENS4_5SM1004TMEM4LOAD26SM100_TMEM_LOAD_32dp32b64xES12_S1C_NS4_39AutoVectorizingCopyWithAssumedAlignmentILi128EEENS4_14SM90_TMA_STOREES1C_S20_S20_EEEvvEEEEvNT_6ParamsE,"aw",@nobits
	.sectionflags	@""
	.align	16
	.zero		1024


//--------------------- .nv.shared.reserved.0     --------------------------
	.section	.nv.shared.reserved.0,"aw",@nobits
	.weak		__nv_reservedSMEM_offset_0_alias
	.size		__nv_reservedSMEM_offset_0_alias, 0, 64
	.other		__nv_reservedSMEM_offset_0_alias,@"STO_CUDA_RESERVED_SHARED STV_DEFAULT"
__nv_reservedSMEM_offset_0_alias:
	.zero		0
.nv.shared.reserved.0:
	.zero		64
	.weak		__nv_reservedSMEM_tcgen05_partition
	.type		__nv_reservedSMEM_tcgen05_partition,@object
	.size		__nv_reservedSMEM_tcgen05_partition,(.L_0 - __nv_reservedSMEM_tcgen05_partition)
__nv_reservedSMEM_tcgen05_partition:
	.zero		32
.L_0:


//--------------------- .nv.global                --------------------------
	.section	.nv.global,"aw",@nobits
.nv.global:
	.type		_ZN39_INTERNAL_7c1d6317_4_k_cu_15891262_37544cute1_E,@object
	.size		_ZN39_INTERNAL_7c1d6317_4_k_cu_15891262_37544cute1_E,(_ZN39_INTERNAL_7c1d6317_4_k_cu_15891262_37544cuda3std3__45__cpo6cbeginE - _ZN39_INTERNAL_7c1d6317_4_k_cu_15891262_37544cute1_E)
_ZN39_INTERNAL_7c1d6317_4_k_cu_15891262_37544cute1_E:
	.zero		1
	.type		_ZN39_INTERNAL_7c1d6317_4_k_cu_15891262_37544cuda3std3__45__cpo6cbeginE,@object
	.size		_ZN39_INTERNAL_7c1d6317_4_k_cu_15891262_37544cuda3std3__45__cpo6cbeginE,(_ZN39_INTERNAL_7c1d6317_4_k_cu_15891262_37544cuda3std3__48in_placeE - _ZN39_INTERNAL_7c1d6317_4_k_cu_15891262_37544cuda3std3__45__cpo6cbeginE)
_ZN39_INTERNAL_7c1d6317_4_k_cu_15891262_37544cuda3std3__45__cpo6cbeginE:
	.zero		1
	.type		_ZN39_INTERNAL_7c1d6317_4_k_cu_15891262_37544cuda3std3__48in_placeE,@object
	.size		_ZN39_INTERNAL_7c1d6317_4_k_cu_15891262_37544cuda3std3__48in_placeE,(_ZN39_INTERNAL_7c1d6317_4_k_cu_15891262_37544cuda3std6ranges3__45__cpo9iter_moveE - _ZN39_INTERNAL_7c1d6317_4_k_cu_15891262_37544cuda3std3__48in_placeE)
_ZN39_INTERNAL_7c1d6317_4_k_cu_15891262_37544cuda3std3__48in_placeE:
	.zero		1
	.type		_ZN39_INTERNAL_7c1d6317_4_k_cu_15891262_37544cuda3std6ranges3__45__cpo9iter_moveE,@object
	.size		_ZN39_INTERNAL_7c1d6317_4_k_cu_15891262_37544cuda3std6ranges3__45__cpo9iter_moveE,(_ZN39_INTERNAL_7c1d6317_4_k_cu_15891262_37544cuda3std3__45__cpo5beginE - _ZN39_INTERNAL_7c1d6317_4_k_cu_15891262_37544cuda3std6ranges3__45__cpo9iter_moveE)
_ZN39_INTERNAL_7c1d6317_4_k_cu_15891262_37544cuda3std6ranges3__45__cpo9iter_moveE:
	.zero		1
	.type		_ZN39_INTERNAL_7c1d6317_4_k_cu_15891262_37544cuda3std3__45__cpo5beginE,@object
	.size		_ZN39_INTERNAL_7c1d6317_4_k_cu_15891262_37544cuda3std3__45__cpo5beginE,(_ZN39_INTERNAL_7c1d6317_4_k_cu_15891262_37544cuda3std3__441_GLOBAL__N__7c1d6317_4_k_cu_15891262_37546ignoreE - _ZN39_INTERNAL_7c1d6317_4_k_cu_15891262_37544cuda3std3__45__cpo5beginE)
_ZN39_INTERNAL_7c1d6317_4_k_cu_15891262_37544cuda3std3__45__cpo5beginE:
	.zero		1
	.type		_ZN39_INTERNAL_7c1d6317_4_k_cu_15891262_37544cuda3std3__441_GLOBAL__N__7c1d6317_4_k_cu_15891262_37546ignoreE,@object
	.size		_ZN39_INTERNAL_7c1d6317_4_k_cu_15891262_37544cuda3std3__441_GLOBAL__N__7c1d6317_4_k_cu_15891262_37546ignoreE,(_ZN39_INTERNAL_7c1d6317_4_k_cu_15891262_37544cute7productE - _ZN39_INTERNAL_7c1d6317_4_k_cu_15891262_37544cuda3std3__441_GLOBAL__N__7c1d6317_4_k_cu_15891262_37546ignoreE)
_ZN39_INTERNAL_7c1d6317_4_k_cu_15891262_37544cuda3std3__441_GLOBAL__N__7c1d6317_4_k_cu_15891262_37546ignoreE:
	.zero		1
	.type		_ZN39_INTERNAL_7c1d6317_4_k_cu_15891262_37544cute7productE,@object
	.size		_ZN39_INTERNAL_7c1d6317_4_k_cu_15891262_37544cute7productE,(_ZN39_INTERNAL_7c1d6317_4_k_cu_15891262_37544cuda3std3__45__cpo3endE - _ZN39_INTERNAL_7c1d6317_4_k_cu_15891262_37544cute7productE)
_ZN39_INTERNAL_7c1d6317_4_k_cu_15891262_37544cute7productE:
	.zero		1
	.type		_ZN39_INTERNAL_7c1d6317_4_k_cu_15891262_37544cuda3std3__45__cpo3endE,@object
	.size		_ZN39_INTERNAL_7c1d6317_4_k_cu_15891262_37544cuda3std3__45__cpo3endE,(_ZN39_INTERNAL_7c1d6317_4_k_cu_15891262_37544cuda3std3__419piecewise_constructE - _ZN39_INTERNAL_7c1d6317_4_k_cu_15891262_37544cuda3std3__45__cpo3endE)
_ZN39_INTERNAL_7c1d6317_4_k_cu_15891262_37544cuda3std3__45__cpo3endE:
	.zero		1
	.type		_ZN39_INTERNAL_7c1d6317_4_k_cu_15891262_37544cuda3std3__419piecewise_constructE,@object
	.size		_ZN39_INTERNAL_7c1d6317_4_k_cu_15891262_37544cuda3std3__419piecewise_constructE,(_ZN39_INTERNAL_7c1d6317_4_k_cu_15891262_37544cuda3std3__45__cpo4cendE - _ZN39_INTERNAL_7c1d6317_4_k_cu_15891262_37544cuda3std3__419piecewise_constructE)
_ZN39_INTERNAL_7c1d6317_4_k_cu_15891262_37544cuda3std3__419piecewise_constructE:
	.zero		1
	.type		_ZN39_INTERNAL_7c1d6317_4_k_cu_15891262_37544cuda3std3__45__cpo4cendE,@object
	.size		_ZN39_INTERNAL_7c1d6317_4_k_cu_15891262_37544cuda3std3__45__cpo4cendE,(_ZN39_INTERNAL_7c1d6317_4_k_cu_15891262_37544cuda3std6ranges3__45__cpo4swapE - _ZN39_INTERNAL_7c1d6317_4_k_cu_15891262_37544cuda3std3__45__cpo4cendE)
_ZN39_INTERNAL_7c1d6317_4_k_cu_15891262_37544cuda3std3__45__cpo4cendE:
	.zero		1
	.type		_ZN39_INTERNAL_7c1d6317_4_k_cu_15891262_37544cuda3std6ranges3__45__cpo4swapE,@object
	.size		_ZN39_INTERNAL_7c1d6317_4_k_cu_15891262_37544cuda3std6ranges3__45__cpo4swapE,(.L_10 - _ZN39_INTERNAL_7c1d6317_4_k_cu_15891262_37544cuda3std6ranges3__45__cpo4swapE)
_ZN39_INTERNAL_7c1d6317_4_k_cu_15891262_37544cuda3std6ranges3__45__cpo4swapE:
	.zero		1
.L_10:


//--------------------- .nv.constant0._ZN7cutlass13device_kernelINS_4gemm6kernel13GemmUniversalIN4cute5tupleIJiiiiEEENS1_10collective13CollectiveMmaINS1_35MainloopSm100TmaUmmaWarpSpecializedILi12ELi2ELi4ENS5_IJNS4_1CILi1EEESB_SB_EEEEENS5_IJNSA_ILi128EEESE_NSA_ILi64EEEEEENS_12float_e4m3_tENS5_IJlSB_lEEESH_SI_NS4_8TiledMMAINS4_8MMA_AtomIJNS4_10MMA_TraitsINS4_19SM100_MMA_F8F6F4_SSEJSH_SH_fSE_SE_NS4_17integral_constantINS4_4UMMA5MajorELSP_0EEESQ_NSN_INSO_7ScaleInELSR_0EEESS_EEEEEENS4_6LayoutISC_NS5_IJNSA_ILi0EEESW_SW_EEEEENS5_IJNS4_10UnderscoreESZ_SZ_EEEEENS4_13SM90_TMA_LOADENS4_14ComposedLayoutINS4_7SwizzleILi2ELi4ELi3EEENS4_18smem_ptr_flag_bitsILi8EEENSV_INS5_IJNSA_ILi8EEESF_EEENS5_IJSF_SB_EEEEEEEvNS4_8identityES12_S1C_vS1D_EENS_8epilogue10collective18CollectiveEpilogueINS1F_23Sm100TmaWarpSpecializedILi2ELi2ELi64ELb0ELb0EEEJSG_NS5_IJNSV_ISE_SB_EENSV_ISF_SB_EEEEESH_SI_SH_SI_NS1F_6fusion15FusionCallbacksIS1J_NS1N_13LinCombEltActINS1F_6thread4GELUESH_fSH_fLNS_15FloatRoundStyleE2EEESG_S1M_JEEENS4_5SM1004TMEM4LOAD26SM100_TMEM_LOAD_32dp32b64xES12_S1C_NS4_39AutoVectorizingCopyWithAssumedAlignmentILi128EEENS4_14SM90_TMA_STOREES1C_S20_S20_EEEvvEEEEvNT_6ParamsE --------------------------
	.section	.nv.constant0._ZN7cutlass13device_kernelINS_4gemm6kernel13GemmUniversalIN4cute5tupleIJiiiiEEENS1_10collective13CollectiveMmaINS1_35MainloopSm100TmaUmmaWarpSpecializedILi12ELi2ELi4ENS5_IJNS4_1CILi1EEESB_SB_EEEEENS5_IJNSA_ILi128EEESE_NSA_ILi64EEEEEENS_12float_e4m3_tENS5_IJlSB_lEEESH_SI_NS4_8TiledMMAINS4_8MMA_AtomIJNS4_10MMA_TraitsINS4_19SM100_MMA_F8F6F4_SSEJSH_SH_fSE_SE_NS4_17integral_constantINS4_4UMMA5MajorELSP_0EEESQ_NSN_INSO_7ScaleInELSR_0EEESS_EEEEEENS4_6LayoutISC_NS5_IJNSA_ILi0EEESW_SW_EEEEENS5_IJNS4_10UnderscoreESZ_SZ_EEEEENS4_13SM90_TMA_LOADENS4_14ComposedLayoutINS4_7SwizzleILi2ELi4ELi3EEENS4_18smem_ptr_flag_bitsILi8EEENSV_INS5_IJNSA_ILi8EEESF_EEENS5_IJSF_SB_EEEEEEEvNS4_8identityES12_S1C_vS1D_EENS_8epilogue10collective18CollectiveEpilogueINS1F_23Sm100TmaWarpSpecializedILi2ELi2ELi64ELb0ELb0EEEJSG_NS5_IJNSV_ISE_SB_EENSV_ISF_SB_EEEEESH_SI_SH_SI_NS1F_6fusion15FusionCallbacksIS1J_NS1N_13LinCombEltActINS1F_6thread4GELUESH_fSH_fLNS_15FloatRoundStyleE2EEESG_S1M_JEEENS4_5SM1004TMEM4LOAD26SM100_TMEM_LOAD_32dp32b64xES12_S1C_NS4_39AutoVectorizingCopyWithAssumedAlignmentILi128EEENS4_14SM90_TMA_STOREES1C_S20_S20_EEEvvEEEEvNT_6ParamsE,"a",@progbits
	.sectionflags	@""
	.align	4
.nv.constant0._ZN7cutlass13device_kernelINS_4gemm6kernel13GemmUniversalIN4cute5tupleIJiiiiEEENS1_10collective13CollectiveMmaINS1_35MainloopSm100TmaUmmaWarpSpecializedILi12ELi2ELi4ENS5_IJNS4_1CILi1EEESB_SB_EEEEENS5_IJNSA_ILi128EEESE_NSA_ILi64EEEEEENS_12float_e4m3_tENS5_IJlSB_lEEESH_SI_NS4_8TiledMMAINS4_8MMA_AtomIJNS4_10MMA_TraitsINS4_19SM100_MMA_F8F6F4_SSEJSH_SH_fSE_SE_NS4_17integral_constantINS4_4UMMA5MajorELSP_0EEESQ_NSN_INSO_7ScaleInELSR_0EEESS_EEEEEENS4_6LayoutISC_NS5_IJNSA_ILi0EEESW_SW_EEEEENS5_IJNS4_10UnderscoreESZ_SZ_EEEEENS4_13SM90_TMA_LOADENS4_14ComposedLayoutINS4_7SwizzleILi2ELi4ELi3EEENS4_18smem_ptr_flag_bitsILi8EEENSV_INS5_IJNSA_ILi8EEESF_EEENS5_IJSF_SB_EEEEEEEvNS4_8identityES12_S1C_vS1D_EENS_8epilogue10collective18CollectiveEpilogueINS1F_23Sm100TmaWarpSpecializedILi2ELi2ELi64ELb0ELb0EEEJSG_NS5_IJNSV_ISE_SB_EENSV_ISF_SB_EEEEESH_SI_SH_SI_NS1F_6fusion15FusionCallbacksIS1J_NS1N_13LinCombEltActINS1F_6thread4GELUESH_fSH_fLNS_15FloatRoundStyleE2EEESG_S1M_JEEENS4_5SM1004TMEM4LOAD26SM100_TMEM_LOAD_32dp32b64xES12_S1C_NS4_39AutoVectorizingCopyWithAssumedAlignmentILi128EEENS4_14SM90_TMA_STOREES1C_S20_S20_EEEvvEEEEvNT_6ParamsE:
	.zero		2944


//--------------------- SYMBOLS --------------------------

	.type		.nv.reservedSmem.offset0,@object
	.size		.nv.reservedSmem.offset0,0x4
	.type		.nv.reservedSmem.cap,@object
	.size		.nv.reservedSmem.cap,0x4
	.type		__assertfail,@function
